//
// Generated by NVIDIA NVVM Compiler
//
// Compiler Build ID: CL-36424714
// Cuda compilation tools, release 13.0, V13.0.88
// Based on NVVM 20.0.0
//

.version 9.0
.target sm_100
.address_size 64

	// .globl	_Z10matmul_gpuPfS_S_
// _ZZ10matmul_gpuPfS_S_E4sh_A has been demoted
// _ZZ10matmul_gpuPfS_S_E4sh_B has been demoted

.visible .entry _Z10matmul_gpuPfS_S_(
	.param .u64 .ptr .align 1 _Z10matmul_gpuPfS_S__param_0,
	.param .u64 .ptr .align 1 _Z10matmul_gpuPfS_S__param_1,
	.param .u64 .ptr .align 1 _Z10matmul_gpuPfS_S__param_2
)
{
	.reg .pred 	%p<185>;
	.reg .b16 	%rs<3>;
	.reg .b32 	%r<152>;
	.reg .b32 	%f<354>;
	.reg .b64 	%rd<31>;
	// demoted variable
	.shared .align 4 .b8 _ZZ10matmul_gpuPfS_S_E4sh_A[2048];
	// demoted variable
	.shared .align 4 .b8 _ZZ10matmul_gpuPfS_S_E4sh_B[2048];
	mov.b32 	%r150, 0;
	mov.f32 	%f290, 0f00000000;
	mov.u32 	%r14, %tid.x;
	shr.u32 	%r15, %r14, 1;
	mov.u32 	%r16, %ctaid.y;
	shl.b32 	%r17, %r16, 6;
	add.s32 	%r2, %r15, %r17;
	shl.b32 	%r27, %r2, 11;
	shl.b32 	%r29, %r14, 2;
	and.b32  	%r30, %r29, 4;
	shl.b32 	%r34, %r14, 10;
	and.b32  	%r35, %r34, 1024;
	mov.u32 	%r60, _ZZ10matmul_gpuPfS_S_E4sh_A;
	add.s32 	%r61, %r60, %r35;
	mov.f32 	%f291, %f290;
	mov.f32 	%f292, %f290;
	mov.f32 	%f293, %f290;
	mov.f32 	%f294, %f290;
	mov.f32 	%f295, %f290;
	mov.f32 	%f296, %f290;
	mov.f32 	%f297, %f290;
	mov.f32 	%f298, %f290;
	mov.f32 	%f299, %f290;
	mov.f32 	%f300, %f290;
	mov.f32 	%f301, %f290;
	mov.f32 	%f302, %f290;
	mov.f32 	%f303, %f290;
	mov.f32 	%f304, %f290;
	mov.f32 	%f305, %f290;
	mov.f32 	%f306, %f290;
	mov.f32 	%f307, %f290;
	mov.f32 	%f308, %f290;
	mov.f32 	%f309, %f290;
	mov.f32 	%f310, %f290;
	mov.f32 	%f311, %f290;
	mov.f32 	%f312, %f290;
	mov.f32 	%f313, %f290;
	mov.f32 	%f314, %f290;
	mov.f32 	%f315, %f290;
	mov.f32 	%f316, %f290;
	mov.f32 	%f317, %f290;
	mov.f32 	%f318, %f290;
	mov.f32 	%f319, %f290;
	mov.f32 	%f320, %f290;
	mov.f32 	%f321, %f290;
	mov.f32 	%f322, %f290;
	mov.f32 	%f323, %f290;
	mov.f32 	%f324, %f290;
	mov.f32 	%f325, %f290;
	mov.f32 	%f326, %f290;
	mov.f32 	%f327, %f290;
	mov.f32 	%f328, %f290;
	mov.f32 	%f329, %f290;
	mov.f32 	%f330, %f290;
	mov.f32 	%f331, %f290;
	mov.f32 	%f332, %f290;
	mov.f32 	%f333, %f290;
	mov.f32 	%f334, %f290;
	mov.f32 	%f335, %f290;
	mov.f32 	%f336, %f290;
	mov.f32 	%f337, %f290;
	mov.f32 	%f338, %f290;
	mov.f32 	%f339, %f290;
	mov.f32 	%f340, %f290;
	mov.f32 	%f341, %f290;
	mov.f32 	%f342, %f290;
	mov.f32 	%f343, %f290;
	mov.f32 	%f344, %f290;
	mov.f32 	%f345, %f290;
	mov.f32 	%f346, %f290;
	mov.f32 	%f347, %f290;
	mov.f32 	%f348, %f290;
	mov.f32 	%f349, %f290;
	mov.f32 	%f350, %f290;
	mov.f32 	%f351, %f290;
	mov.f32 	%f352, %f290;
	mov.f32 	%f353, %f290;
$L__BB0_1:
	setp.gt.u32 	%p1, %r2, 2047;
	@%p1 bra 	$L__BB0_3;
	ld.param.u64 	%rd25, [_Z10matmul_gpuPfS_S__param_0];
	shl.b32 	%r31, %r150, 3;
	or.b32  	%r32, %r31, %r30;
	add.s32 	%r33, %r27, %r32;
	cvta.to.global.u64 	%rd5, %rd25;
	mul.wide.u32 	%rd6, %r33, 4;
	add.s64 	%rd7, %rd5, %rd6;
	ld.global.v4.f32 	{%f194, %f195, %f196, %f197}, [%rd7];
	mov.u32 	%r36, _ZZ10matmul_gpuPfS_S_E4sh_A;
	add.s32 	%r37, %r36, %r35;
	shl.b32 	%r38, %r14, 1;
	and.b32  	%r39, %r38, 2044;
	add.s32 	%r40, %r37, %r39;
	st.shared.f32 	[%r40], %f194;
	st.shared.f32 	[%r40+256], %f195;
	st.shared.f32 	[%r40+512], %f196;
	st.shared.f32 	[%r40+768], %f197;
	bra.uni 	$L__BB0_4;
$L__BB0_3:
	mov.u32 	%r18, %tid.x;
	shl.b32 	%r19, %r18, 10;
	and.b32  	%r20, %r19, 1024;
	mov.u32 	%r21, _ZZ10matmul_gpuPfS_S_E4sh_A;
	add.s32 	%r22, %r21, %r20;
	shl.b32 	%r23, %r18, 1;
	and.b32  	%r24, %r23, 2044;
	add.s32 	%r25, %r22, %r24;
	mov.b32 	%r26, 0;
	st.shared.u32 	[%r25], %r26;
	st.shared.u32 	[%r25+256], %r26;
	st.shared.u32 	[%r25+512], %r26;
	st.shared.u32 	[%r25+768], %r26;
$L__BB0_4:
	setp.lt.u32 	%p2, %r2, 2016;
	@%p2 bra 	$L__BB0_6;
	mov.u32 	%r41, %tid.x;
	shl.b32 	%r42, %r41, 10;
	and.b32  	%r43, %r42, 1024;
	mov.u32 	%r44, _ZZ10matmul_gpuPfS_S_E4sh_A;
	add.s32 	%r45, %r44, %r43;
	shl.b32 	%r46, %r41, 1;
	and.b32  	%r47, %r46, 2044;
	add.s32 	%r48, %r45, %r47;
	mov.b32 	%r49, 0;
	st.shared.u32 	[%r48+128], %r49;
	st.shared.u32 	[%r48+384], %r49;
	st.shared.u32 	[%r48+640], %r49;
	st.shared.u32 	[%r48+896], %r49;
	bra.uni 	$L__BB0_7;
$L__BB0_6:
	ld.param.u64 	%rd26, [_Z10matmul_gpuPfS_S__param_0];
	shl.b32 	%r54, %r150, 3;
	or.b32  	%r55, %r54, %r30;
	add.s32 	%r56, %r27, %r55;
	add.s32 	%r57, %r56, 65536;
	cvta.to.global.u64 	%rd8, %rd26;
	mul.wide.u32 	%rd9, %r57, 4;
	add.s64 	%rd10, %rd8, %rd9;
	ld.global.v4.f32 	{%f198, %f199, %f200, %f201}, [%rd10];
	shl.b32 	%r62, %r14, 1;
	and.b32  	%r63, %r62, 2044;
	add.s32 	%r64, %r61, %r63;
	st.shared.f32 	[%r64+128], %f198;
	st.shared.f32 	[%r64+384], %f199;
	st.shared.f32 	[%r64+640], %f200;
	st.shared.f32 	[%r64+896], %f201;
$L__BB0_7:
	mov.u32 	%r3, %tid.x;
	shl.b32 	%r65, %r3, 2;
	and.b32  	%r66, %r65, 60;
	mov.u32 	%r67, %ctaid.x;
	shl.b32 	%r68, %r67, 6;
	or.b32  	%r69, %r66, %r68;
	shr.u32 	%r71, %r3, 4;
	shl.b32 	%r72, %r150, 3;
	add.s32 	%r4, %r72, %r71;
	max.u32 	%r73, %r4, %r69;
	setp.gt.u32 	%p3, %r73, 2047;
	@%p3 bra 	$L__BB0_9;
	ld.param.u64 	%rd27, [_Z10matmul_gpuPfS_S__param_1];
	shl.b32 	%r81, %r4, 11;
	mov.u32 	%r82, %tid.x;
	shl.b32 	%r83, %r82, 2;
	and.b32  	%r84, %r83, 60;
	mov.u32 	%r85, %ctaid.x;
	shl.b32 	%r86, %r85, 6;
	or.b32  	%r87, %r84, %r86;
	add.s32 	%r88, %r81, %r87;
	cvta.to.global.u64 	%rd11, %rd27;
	mul.wide.u32 	%rd12, %r88, 4;
	add.s64 	%rd13, %rd11, %rd12;
	ld.global.v4.f32 	{%f202, %f203, %f204, %f205}, [%rd13];
	shl.b32 	%r89, %r82, 4;
	and.b32  	%r90, %r89, 16128;
	mov.u32 	%r91, _ZZ10matmul_gpuPfS_S_E4sh_B;
	add.s32 	%r92, %r91, %r90;
	and.b32  	%r93, %r89, 240;
	add.s32 	%r94, %r92, %r93;
	st.shared.f32 	[%r94], %f202;
	st.shared.f32 	[%r94+4], %f203;
	st.shared.f32 	[%r94+8], %f204;
	st.shared.f32 	[%r94+12], %f205;
	bra.uni 	$L__BB0_10;
$L__BB0_9:
	shl.b32 	%r74, %r3, 4;
	and.b32  	%r75, %r74, 16128;
	mov.u32 	%r76, _ZZ10matmul_gpuPfS_S_E4sh_B;
	add.s32 	%r77, %r76, %r75;
	and.b32  	%r78, %r74, 240;
	add.s32 	%r79, %r77, %r78;
	mov.b32 	%r80, 0;
	st.shared.u32 	[%r79], %r80;
	st.shared.u32 	[%r79+4], %r80;
	st.shared.u32 	[%r79+8], %r80;
	st.shared.u32 	[%r79+12], %r80;
$L__BB0_10:
	mov.u32 	%r5, %tid.x;
	shl.b32 	%r95, %r5, 2;
	and.b32  	%r96, %r95, 60;
	mov.u32 	%r97, %ctaid.x;
	shl.b32 	%r98, %r97, 6;
	or.b32  	%r99, %r96, %r98;
	setp.lt.u32 	%p4, %r99, 2048;
	setp.lt.u32 	%p5, %r4, 2044;
	and.pred  	%p6, %p5, %p4;
	@%p6 bra 	$L__BB0_12;
	shl.b32 	%r101, %r5, 4;
	and.b32  	%r102, %r101, 16128;
	mov.u32 	%r103, _ZZ10matmul_gpuPfS_S_E4sh_B;
	add.s32 	%r104, %r103, %r102;
	and.b32  	%r105, %r101, 240;
	add.s32 	%r106, %r104, %r105;
	mov.b32 	%r107, 0;
	st.shared.u32 	[%r106+1024], %r107;
	st.shared.u32 	[%r106+1028], %r107;
	st.shared.u32 	[%r106+1032], %r107;
	st.shared.u32 	[%r106+1036], %r107;
	bra.uni 	$L__BB0_13;
$L__BB0_12:
	ld.param.u64 	%rd28, [_Z10matmul_gpuPfS_S__param_1];
	shl.b32 	%r108, %r4, 11;
	shl.b32 	%r110, %r5, 2;
	and.b32  	%r111, %r110, 60;
	mov.u32 	%r112, %ctaid.x;
	shl.b32 	%r113, %r112, 6;
	or.b32  	%r114, %r111, %r113;
	add.s32 	%r115, %r108, %r114;
	add.s32 	%r116, %r115, 8192;
	cvta.to.global.u64 	%rd14, %rd28;
	mul.wide.u32 	%rd15, %r116, 4;
	add.s64 	%rd16, %rd14, %rd15;
	ld.global.v4.f32 	{%f206, %f207, %f208, %f209}, [%rd16];
	shl.b32 	%r117, %r5, 4;
	and.b32  	%r118, %r117, 16128;
	mov.u32 	%r119, _ZZ10matmul_gpuPfS_S_E4sh_B;
	add.s32 	%r120, %r119, %r118;
	and.b32  	%r121, %r117, 240;
	add.s32 	%r122, %r120, %r121;
	st.shared.f32 	[%r122+1024], %f206;
	st.shared.f32 	[%r122+1028], %f207;
	st.shared.f32 	[%r122+1032], %f208;
	st.shared.f32 	[%r122+1036], %f209;
$L__BB0_13:
	bar.sync 	0;
	mov.b32 	%r151, 16;
$L__BB0_14:
	mov.u32 	%r7, %tid.x;
	shl.b32 	%r124, %r7, 2;
	and.b32  	%r125, %r124, 4064;
	mov.u32 	%r126, _ZZ10matmul_gpuPfS_S_E4sh_A;
	add.s32 	%r127, %r126, %r125;
	add.s32 	%r128, %r127, %r151;
	ld.shared.f32 	%f210, [%r128+-16];
	ld.shared.f32 	%f211, [%r128+-12];
	ld.shared.f32 	%f212, [%r128+-8];
	ld.shared.f32 	%f213, [%r128+-4];
	ld.shared.f32 	%f214, [%r128];
	ld.shared.f32 	%f215, [%r128+4];
	ld.shared.f32 	%f216, [%r128+8];
	ld.shared.f32 	%f217, [%r128+12];
	cvt.u16.u32 	%rs1, %r7;
	and.b16  	%rs2, %rs1, 7;
	mul.wide.u16 	%r129, %rs2, 32;
	mov.u32 	%r130, _ZZ10matmul_gpuPfS_S_E4sh_B;
	add.s32 	%r131, %r130, %r129;
	add.s32 	%r132, %r131, %r151;
	ld.shared.f32 	%f218, [%r132+-16];
	ld.shared.f32 	%f219, [%r132+-12];
	ld.shared.f32 	%f220, [%r132+-8];
	ld.shared.f32 	%f221, [%r132+-4];
	ld.shared.f32 	%f222, [%r132];
	ld.shared.f32 	%f223, [%r132+4];
	ld.shared.f32 	%f224, [%r132+8];
	ld.shared.f32 	%f225, [%r132+12];
	fma.rn.f32 	%f353, %f210, %f218, %f353;
	fma.rn.f32 	%f352, %f210, %f219, %f352;
	fma.rn.f32 	%f351, %f210, %f220, %f351;
	fma.rn.f32 	%f350, %f210, %f221, %f350;
	fma.rn.f32 	%f349, %f210, %f222, %f349;
	fma.rn.f32 	%f348, %f210, %f223, %f348;
	fma.rn.f32 	%f347, %f210, %f224, %f347;
	fma.rn.f32 	%f346, %f210, %f225, %f346;
	fma.rn.f32 	%f345, %f211, %f218, %f345;
	fma.rn.f32 	%f344, %f211, %f219, %f344;
	fma.rn.f32 	%f343, %f211, %f220, %f343;
	fma.rn.f32 	%f342, %f211, %f221, %f342;
	fma.rn.f32 	%f341, %f211, %f222, %f341;
	fma.rn.f32 	%f340, %f211, %f223, %f340;
	fma.rn.f32 	%f339, %f211, %f224, %f339;
	fma.rn.f32 	%f338, %f211, %f225, %f338;
	fma.rn.f32 	%f337, %f212, %f218, %f337;
	fma.rn.f32 	%f336, %f212, %f219, %f336;
	fma.rn.f32 	%f335, %f212, %f220, %f335;
	fma.rn.f32 	%f334, %f212, %f221, %f334;
	fma.rn.f32 	%f333, %f212, %f222, %f333;
	fma.rn.f32 	%f332, %f212, %f223, %f332;
	fma.rn.f32 	%f331, %f212, %f224, %f331;
	fma.rn.f32 	%f330, %f212, %f225, %f330;
	fma.rn.f32 	%f329, %f213, %f218, %f329;
	fma.rn.f32 	%f328, %f213, %f219, %f328;
	fma.rn.f32 	%f327, %f213, %f220, %f327;
	fma.rn.f32 	%f326, %f213, %f221, %f326;
	fma.rn.f32 	%f325, %f213, %f222, %f325;
	fma.rn.f32 	%f324, %f213, %f223, %f324;
	fma.rn.f32 	%f323, %f213, %f224, %f323;
	fma.rn.f32 	%f322, %f213, %f225, %f322;
	fma.rn.f32 	%f321, %f214, %f218, %f321;
	fma.rn.f32 	%f320, %f214, %f219, %f320;
	fma.rn.f32 	%f319, %f214, %f220, %f319;
	fma.rn.f32 	%f318, %f214, %f221, %f318;
	fma.rn.f32 	%f317, %f214, %f222, %f317;
	fma.rn.f32 	%f316, %f214, %f223, %f316;
	fma.rn.f32 	%f315, %f214, %f224, %f315;
	fma.rn.f32 	%f314, %f214, %f225, %f314;
	fma.rn.f32 	%f313, %f215, %f218, %f313;
	fma.rn.f32 	%f312, %f215, %f219, %f312;
	fma.rn.f32 	%f311, %f215, %f220, %f311;
	fma.rn.f32 	%f310, %f215, %f221, %f310;
	fma.rn.f32 	%f309, %f215, %f222, %f309;
	fma.rn.f32 	%f308, %f215, %f223, %f308;
	fma.rn.f32 	%f307, %f215, %f224, %f307;
	fma.rn.f32 	%f306, %f215, %f225, %f306;
	fma.rn.f32 	%f305, %f216, %f218, %f305;
	fma.rn.f32 	%f304, %f216, %f219, %f304;
	fma.rn.f32 	%f303, %f216, %f220, %f303;
	fma.rn.f32 	%f302, %f216, %f221, %f302;
	fma.rn.f32 	%f301, %f216, %f222, %f301;
	fma.rn.f32 	%f300, %f216, %f223, %f300;
	fma.rn.f32 	%f299, %f216, %f224, %f299;
	fma.rn.f32 	%f298, %f216, %f225, %f298;
	fma.rn.f32 	%f297, %f217, %f218, %f297;
	fma.rn.f32 	%f296, %f217, %f219, %f296;
	fma.rn.f32 	%f295, %f217, %f220, %f295;
	fma.rn.f32 	%f294, %f217, %f221, %f294;
	fma.rn.f32 	%f293, %f217, %f222, %f293;
	fma.rn.f32 	%f292, %f217, %f223, %f292;
	fma.rn.f32 	%f291, %f217, %f224, %f291;
	fma.rn.f32 	%f290, %f217, %f225, %f290;
	add.s32 	%r151, %r151, 256;
	setp.ne.s32 	%p7, %r151, 2064;
	@%p7 bra 	$L__BB0_14;
	bar.sync 	0;
	add.s32 	%r150, %r150, 1;
	setp.ne.s32 	%p8, %r150, 256;
	@%p8 bra 	$L__BB0_1;
	and.b32  	%r133, %r7, 1016;
	mov.u32 	%r134, %ctaid.y;
	shl.b32 	%r135, %r134, 6;
	add.s32 	%r10, %r135, %r133;
	shl.b32 	%r136, %r7, 3;
	and.b32  	%r137, %r136, 56;
	mov.u32 	%r138, %ctaid.x;
	shl.b32 	%r139, %r138, 6;
	or.b32  	%r140, %r137, %r139;
	shl.b32 	%r12, %r10, 11;
	max.u32 	%r141, %r10, %r140;
	setp.gt.u32 	%p9, %r141, 2047;
	@%p9 bra 	$L__BB0_18;
	ld.param.u64 	%rd29, [_Z10matmul_gpuPfS_S__param_2];
	add.s32 	%r142, %r12, %r140;
	cvta.to.global.u64 	%rd17, %rd29;
	mul.wide.u32 	%rd18, %r142, 4;
	add.s64 	%rd19, %rd17, %rd18;
	st.global.f32 	[%rd19], %f353;
$L__BB0_18:
	ld.param.u64 	%rd30, [_Z10matmul_gpuPfS_S__param_2];
	setp.gt.u32 	%p10, %r10, 2047;
	setp.gt.u32 	%p11, %r140, 2046;
	cvt.u64.u32 	%rd20, %r140;
	cvt.u64.u32 	%rd21, %r12;
	add.s64 	%rd22, %rd21, %rd20;
	cvta.to.global.u64 	%rd23, %rd30;
	shl.b64 	%rd24, %rd22, 2;
	add.s64 	%rd1, %rd23, %rd24;
	or.pred  	%p12, %p10, %p11;
	@%p12 bra 	$L__BB0_20;
	st.global.f32 	[%rd1+4], %f352;
$L__BB0_20:
	setp.gt.u32 	%p14, %r140, 2045;
	or.pred  	%p15, %p10, %p14;
	@%p15 bra 	$L__BB0_22;
	st.global.f32 	[%rd1+8], %f351;
$L__BB0_22:
	setp.gt.u32 	%p17, %r140, 2044;
	or.pred  	%p18, %p10, %p17;
	@%p18 bra 	$L__BB0_24;
	st.global.f32 	[%rd1+12], %f350;
$L__BB0_24:
	setp.gt.u32 	%p20, %r140, 2043;
	or.pred  	%p21, %p10, %p20;
	@%p21 bra 	$L__BB0_26;
	st.global.f32 	[%rd1+16], %f349;
$L__BB0_26:
	setp.gt.u32 	%p22, %r10, 2047;
	setp.gt.u32 	%p23, %r140, 2042;
	or.pred  	%p24, %p22, %p23;
	@%p24 bra 	$L__BB0_28;
	st.global.f32 	[%rd1+20], %f348;
$L__BB0_28:
	setp.gt.u32 	%p25, %r10, 2047;
	setp.gt.u32 	%p26, %r140, 2041;
	or.pred  	%p27, %p25, %p26;
	@%p27 bra 	$L__BB0_30;
	st.global.f32 	[%rd1+24], %f347;
$L__BB0_30:
	setp.gt.u32 	%p28, %r10, 2047;
	setp.gt.u32 	%p29, %r140, 2040;
	or.pred  	%p30, %p28, %p29;
	@%p30 bra 	$L__BB0_32;
	st.global.f32 	[%rd1+28], %f346;
$L__BB0_32:
	setp.gt.u32 	%p31, %r140, 2047;
	setp.gt.u32 	%p32, %r10, 2046;
	or.pred  	%p33, %p32, %p31;
	@%p33 bra 	$L__BB0_34;
	st.global.f32 	[%rd1+8192], %f345;
$L__BB0_34:
	setp.gt.u32 	%p34, %r141, 2046;
	@%p34 bra 	$L__BB0_36;
	st.global.f32 	[%rd1+8196], %f344;
$L__BB0_36:
	setp.gt.u32 	%p35, %r10, 2046;
	setp.gt.u32 	%p36, %r140, 2045;
	or.pred  	%p37, %p35, %p36;
	@%p37 bra 	$L__BB0_38;
	st.global.f32 	[%rd1+8200], %f343;
$L__BB0_38:
	setp.gt.u32 	%p38, %r10, 2046;
	setp.gt.u32 	%p39, %r140, 2044;
	or.pred  	%p40, %p38, %p39;
	@%p40 bra 	$L__BB0_40;
	st.global.f32 	[%rd1+8204], %f342;
$L__BB0_40:
	setp.gt.u32 	%p41, %r10, 2046;
	setp.gt.u32 	%p42, %r140, 2043;
	or.pred  	%p43, %p41, %p42;
	@%p43 bra 	$L__BB0_42;
	st.global.f32 	[%rd1+8208], %f341;
$L__BB0_42:
	setp.gt.u32 	%p44, %r10, 2046;
	setp.gt.u32 	%p45, %r140, 2042;
	or.pred  	%p46, %p44, %p45;
	@%p46 bra 	$L__BB0_44;
	st.global.f32 	[%rd1+8212], %f340;
$L__BB0_44:
	setp.gt.u32 	%p47, %r10, 2046;
	setp.gt.u32 	%p48, %r140, 2041;
	or.pred  	%p49, %p47, %p48;
	@%p49 bra 	$L__BB0_46;
	st.global.f32 	[%rd1+8216], %f339;
$L__BB0_46:
	setp.gt.u32 	%p50, %r10, 2046;
	setp.gt.u32 	%p51, %r140, 2040;
	or.pred  	%p52, %p50, %p51;
	@%p52 bra 	$L__BB0_48;
	st.global.f32 	[%rd1+8220], %f338;
$L__BB0_48:
	setp.gt.u32 	%p53, %r140, 2047;
	setp.gt.u32 	%p54, %r10, 2045;
	or.pred  	%p55, %p54, %p53;
	@%p55 bra 	$L__BB0_50;
	st.global.f32 	[%rd1+16384], %f337;
$L__BB0_50:
	setp.gt.u32 	%p56, %r10, 2045;
	setp.gt.u32 	%p57, %r140, 2046;
	or.pred  	%p58, %p56, %p57;
	@%p58 bra 	$L__BB0_52;
	st.global.f32 	[%rd1+16388], %f336;
$L__BB0_52:
	setp.gt.u32 	%p59, %r141, 2045;
	@%p59 bra 	$L__BB0_54;
	st.global.f32 	[%rd1+16392], %f335;
$L__BB0_54:
	setp.gt.u32 	%p60, %r10, 2045;
	setp.gt.u32 	%p61, %r140, 2044;
	or.pred  	%p62, %p60, %p61;
	@%p62 bra 	$L__BB0_56;
	st.global.f32 	[%rd1+16396], %f334;
$L__BB0_56:
	setp.gt.u32 	%p63, %r10, 2045;
	setp.gt.u32 	%p64, %r140, 2043;
	or.pred  	%p65, %p63, %p64;
	@%p65 bra 	$L__BB0_58;
	st.global.f32 	[%rd1+16400], %f333;
$L__BB0_58:
	setp.gt.u32 	%p66, %r10, 2045;
	setp.gt.u32 	%p67, %r140, 2042;
	or.pred  	%p68, %p66, %p67;
	@%p68 bra 	$L__BB0_60;
	st.global.f32 	[%rd1+16404], %f332;
$L__BB0_60:
	setp.gt.u32 	%p69, %r10, 2045;
	setp.gt.u32 	%p70, %r140, 2041;
	or.pred  	%p71, %p69, %p70;
	@%p71 bra 	$L__BB0_62;
	st.global.f32 	[%rd1+16408], %f331;
$L__BB0_62:
	setp.gt.u32 	%p72, %r10, 2045;
	setp.gt.u32 	%p73, %r140, 2040;
	or.pred  	%p74, %p72, %p73;
	@%p74 bra 	$L__BB0_64;
	st.global.f32 	[%rd1+16412], %f330;
$L__BB0_64:
	setp.gt.u32 	%p75, %r140, 2047;
	setp.gt.u32 	%p76, %r10, 2044;
	or.pred  	%p77, %p76, %p75;
	@%p77 bra 	$L__BB0_66;
	st.global.f32 	[%rd1+24576], %f329;
$L__BB0_66:
	setp.gt.u32 	%p78, %r10, 2044;
	setp.gt.u32 	%p79, %r140, 2046;
	or.pred  	%p80, %p78, %p79;
	@%p80 bra 	$L__BB0_68;
	st.global.f32 	[%rd1+24580], %f328;
$L__BB0_68:
	setp.gt.u32 	%p81, %r10, 2044;
	setp.gt.u32 	%p82, %r140, 2045;
	or.pred  	%p83, %p81, %p82;
	@%p83 bra 	$L__BB0_70;
	st.global.f32 	[%rd1+24584], %f327;
$L__BB0_70:
	setp.gt.u32 	%p84, %r141, 2044;
	@%p84 bra 	$L__BB0_72;
	st.global.f32 	[%rd1+24588], %f326;
$L__BB0_72:
	setp.gt.u32 	%p85, %r10, 2044;
	setp.gt.u32 	%p86, %r140, 2043;
	or.pred  	%p87, %p85, %p86;
	@%p87 bra 	$L__BB0_74;
	st.global.f32 	[%rd1+24592], %f325;
$L__BB0_74:
	setp.gt.u32 	%p88, %r10, 2044;
	setp.gt.u32 	%p89, %r140, 2042;
	or.pred  	%p90, %p88, %p89;
	@%p90 bra 	$L__BB0_76;
	st.global.f32 	[%rd1+24596], %f324;
$L__BB0_76:
	setp.gt.u32 	%p91, %r10, 2044;
	setp.gt.u32 	%p92, %r140, 2041;
	or.pred  	%p93, %p91, %p92;
	@%p93 bra 	$L__BB0_78;
	st.global.f32 	[%rd1+24600], %f323;
$L__BB0_78:
	setp.gt.u32 	%p94, %r10, 2044;
	setp.gt.u32 	%p95, %r140, 2040;
	or.pred  	%p96, %p94, %p95;
	@%p96 bra 	$L__BB0_80;
	st.global.f32 	[%rd1+24604], %f322;
$L__BB0_80:
	setp.gt.u32 	%p97, %r140, 2047;
	setp.gt.u32 	%p98, %r10, 2043;
	or.pred  	%p99, %p98, %p97;
	@%p99 bra 	$L__BB0_82;
	st.global.f32 	[%rd1+32768], %f321;
$L__BB0_82:
	setp.gt.u32 	%p100, %r10, 2043;
	setp.gt.u32 	%p101, %r140, 2046;
	or.pred  	%p102, %p100, %p101;
	@%p102 bra 	$L__BB0_84;
	st.global.f32 	[%rd1+32772], %f320;
$L__BB0_84:
	setp.gt.u32 	%p103, %r10, 2043;
	setp.gt.u32 	%p104, %r140, 2045;
	or.pred  	%p105, %p103, %p104;
	@%p105 bra 	$L__BB0_86;
	st.global.f32 	[%rd1+32776], %f319;
$L__BB0_86:
	setp.gt.u32 	%p106, %r10, 2043;
	setp.gt.u32 	%p107, %r140, 2044;
	or.pred  	%p108, %p106, %p107;
	@%p108 bra 	$L__BB0_88;
	st.global.f32 	[%rd1+32780], %f318;
$L__BB0_88:
	setp.gt.u32 	%p109, %r141, 2043;
	@%p109 bra 	$L__BB0_90;
	st.global.f32 	[%rd1+32784], %f317;
$L__BB0_90:
	setp.gt.u32 	%p110, %r10, 2043;
	setp.gt.u32 	%p111, %r140, 2042;
	or.pred  	%p112, %p110, %p111;
	@%p112 bra 	$L__BB0_92;
	st.global.f32 	[%rd1+32788], %f316;
$L__BB0_92:
	setp.gt.u32 	%p113, %r10, 2043;
	setp.gt.u32 	%p114, %r140, 2041;
	or.pred  	%p115, %p113, %p114;
	@%p115 bra 	$L__BB0_94;
	st.global.f32 	[%rd1+32792], %f315;
$L__BB0_94:
	setp.gt.u32 	%p116, %r10, 2043;
	setp.gt.u32 	%p117, %r140, 2040;
	or.pred  	%p118, %p116, %p117;
	@%p118 bra 	$L__BB0_96;
	st.global.f32 	[%rd1+32796], %f314;
$L__BB0_96:
	setp.gt.u32 	%p119, %r140, 2047;
	setp.gt.u32 	%p120, %r10, 2042;
	or.pred  	%p121, %p120, %p119;
	@%p121 bra 	$L__BB0_98;
	st.global.f32 	[%rd1+40960], %f313;
$L__BB0_98:
	setp.gt.u32 	%p122, %r10, 2042;
	setp.gt.u32 	%p123, %r140, 2046;
	or.pred  	%p124, %p122, %p123;
	@%p124 bra 	$L__BB0_100;
	st.global.f32 	[%rd1+40964], %f312;
$L__BB0_100:
	setp.gt.u32 	%p125, %r10, 2042;
	setp.gt.u32 	%p126, %r140, 2045;
	or.pred  	%p127, %p125, %p126;
	@%p127 bra 	$L__BB0_102;
	st.global.f32 	[%rd1+40968], %f311;
$L__BB0_102:
	setp.gt.u32 	%p128, %r10, 2042;
	setp.gt.u32 	%p129, %r140, 2044;
	or.pred  	%p130, %p128, %p129;
	@%p130 bra 	$L__BB0_104;
	st.global.f32 	[%rd1+40972], %f310;
$L__BB0_104:
	setp.gt.u32 	%p131, %r10, 2042;
	setp.gt.u32 	%p132, %r140, 2043;
	or.pred  	%p133, %p131, %p132;
	@%p133 bra 	$L__BB0_106;
	st.global.f32 	[%rd1+40976], %f309;
$L__BB0_106:
	setp.gt.u32 	%p134, %r141, 2042;
	@%p134 bra 	$L__BB0_108;
	st.global.f32 	[%rd1+40980], %f308;
$L__BB0_108:
	setp.gt.u32 	%p135, %r10, 2042;
	setp.gt.u32 	%p136, %r140, 2041;
	or.pred  	%p137, %p135, %p136;
	@%p137 bra 	$L__BB0_110;
	st.global.f32 	[%rd1+40984], %f307;
$L__BB0_110:
	setp.gt.u32 	%p138, %r10, 2042;
	setp.gt.u32 	%p139, %r140, 2040;
	or.pred  	%p140, %p138, %p139;
	@%p140 bra 	$L__BB0_112;
	st.global.f32 	[%rd1+40988], %f306;
$L__BB0_112:
	setp.gt.u32 	%p141, %r140, 2047;
	setp.gt.u32 	%p142, %r10, 2041;
	or.pred  	%p143, %p142, %p141;
	@%p143 bra 	$L__BB0_114;
	st.global.f32 	[%rd1+49152], %f305;
$L__BB0_114:
	setp.gt.u32 	%p144, %r10, 2041;
	setp.gt.u32 	%p145, %r140, 2046;
	or.pred  	%p146, %p144, %p145;
	@%p146 bra 	$L__BB0_116;
	st.global.f32 	[%rd1+49156], %f304;
$L__BB0_116:
	setp.gt.u32 	%p147, %r10, 2041;
	setp.gt.u32 	%p148, %r140, 2045;
	or.pred  	%p149, %p147, %p148;
	@%p149 bra 	$L__BB0_118;
	st.global.f32 	[%rd1+49160], %f303;
$L__BB0_118:
	setp.gt.u32 	%p150, %r10, 2041;
	setp.gt.u32 	%p151, %r140, 2044;
	or.pred  	%p152, %p150, %p151;
	@%p152 bra 	$L__BB0_120;
	st.global.f32 	[%rd1+49164], %f302;
$L__BB0_120:
	setp.gt.u32 	%p153, %r10, 2041;
	setp.gt.u32 	%p154, %r140, 2043;
	or.pred  	%p155, %p153, %p154;
	@%p155 bra 	$L__BB0_122;
	st.global.f32 	[%rd1+49168], %f301;
$L__BB0_122:
	setp.gt.u32 	%p156, %r10, 2041;
	setp.gt.u32 	%p157, %r140, 2042;
	or.pred  	%p158, %p156, %p157;
	@%p158 bra 	$L__BB0_124;
	st.global.f32 	[%rd1+49172], %f300;
$L__BB0_124:
	setp.gt.u32 	%p159, %r141, 2041;
	@%p159 bra 	$L__BB0_126;
	st.global.f32 	[%rd1+49176], %f299;
$L__BB0_126:
	setp.gt.u32 	%p160, %r10, 2041;
	setp.gt.u32 	%p161, %r140, 2040;
	or.pred  	%p162, %p160, %p161;
	@%p162 bra 	$L__BB0_128;
	st.global.f32 	[%rd1+49180], %f298;
$L__BB0_128:
	setp.gt.u32 	%p163, %r140, 2047;
	setp.gt.u32 	%p164, %r10, 2040;
	or.pred  	%p165, %p164, %p163;
	@%p165 bra 	$L__BB0_130;
	st.global.f32 	[%rd1+57344], %f297;
$L__BB0_130:
	setp.gt.u32 	%p166, %r10, 2040;
	setp.gt.u32 	%p167, %r140, 2046;
	or.pred  	%p168, %p166, %p167;
	@%p168 bra 	$L__BB0_132;
	st.global.f32 	[%rd1+57348], %f296;
$L__BB0_132:
	setp.gt.u32 	%p169, %r10, 2040;
	setp.gt.u32 	%p170, %r140, 2045;
	or.pred  	%p171, %p169, %p170;
	@%p171 bra 	$L__BB0_134;
	st.global.f32 	[%rd1+57352], %f295;
$L__BB0_134:
	setp.gt.u32 	%p172, %r10, 2040;
	setp.gt.u32 	%p173, %r140, 2044;
	or.pred  	%p174, %p172, %p173;
	@%p174 bra 	$L__BB0_136;
	st.global.f32 	[%rd1+57356], %f294;
$L__BB0_136:
	setp.gt.u32 	%p175, %r10, 2040;
	setp.gt.u32 	%p176, %r140, 2043;
	or.pred  	%p177, %p175, %p176;
	@%p177 bra 	$L__BB0_138;
	st.global.f32 	[%rd1+57360], %f293;
$L__BB0_138:
	setp.gt.u32 	%p178, %r10, 2040;
	setp.gt.u32 	%p179, %r140, 2042;
	or.pred  	%p180, %p178, %p179;
	@%p180 bra 	$L__BB0_140;
	st.global.f32 	[%rd1+57364], %f292;
$L__BB0_140:
	setp.gt.u32 	%p181, %r10, 2040;
	setp.gt.u32 	%p182, %r140, 2041;
	or.pred  	%p183, %p181, %p182;
	@%p183 bra 	$L__BB0_142;
	st.global.f32 	[%rd1+57368], %f291;
$L__BB0_142:
	setp.gt.u32 	%p184, %r141, 2040;
	@%p184 bra 	$L__BB0_144;
	st.global.f32 	[%rd1+57372], %f290;
$L__BB0_144:
	ret;

}


// ===== COMPILED SASS (sm_100) =====

	.target	sm_100

	.elftype	@"ET_EXEC"


//--------------------- .note.nv.tkinfo           --------------------------
	.section	.note.nv.tkinfo,"",@"SHT_NOTE"
	.sectionflags	@"SHF_NOTE_NV_TKINFO"
	.tkinfo
        /*0018*/ 	.word	0x00000002
        /*0030*/ 	.string	""
        /*0030*/ 	.string	"ptxas"
        /*0030*/ 	.string	"Cuda compilation tools, release 13.0, V13.0.88"
        /*0030*/ 	.string	"Build cuda_13.0.r13.0/compiler.36424714_0"
        /*0030*/ 	.string	"-arch sm_100 -m 64 "



//--------------------- .note.nv.cuinfo           --------------------------
	.section	.note.nv.cuinfo,"",@"SHT_NOTE"
	.sectionflags	@"SHF_NOTE_NV_CUINFO"
        /*0018*/ 	.short	0x0002
        /*001a*/ 	.short	0x0064
        /*001c*/ 	.short	0x0082
	.zero		2


//--------------------- .nv.info                  --------------------------
	.section	.nv.info,"",@"SHT_CUDA_INFO"
	.align	4


	//----- nvinfo : EIATTR_REGCOUNT
	.align		4
        /*0000*/ 	.byte	0x04, 0x2f
        /*0002*/ 	.short	(.L_1 - .L_0)
	.align		4
.L_0:
        /*0004*/ 	.word	index@(_Z10matmul_gpuPfS_S_)
        /*0008*/ 	.word	0x00000060


	//----- nvinfo : EIATTR_FRAME_SIZE
	.align		4
.L_1:
        /*000c*/ 	.byte	0x04, 0x11
        /*000e*/ 	.short	(.L_3 - .L_2)
	.align		4
.L_2:
        /*0010*/ 	.word	index@(_Z10matmul_gpuPfS_S_)
        /*0014*/ 	.word	0x00000000


	//----- nvinfo : EIATTR_MIN_STACK_SIZE
	.align		4
.L_3:
        /*0018*/ 	.byte	0x04, 0x12
        /*001a*/ 	.short	(.L_5 - .L_4)
	.align		4
.L_4:
        /*001c*/ 	.word	index@(_Z10matmul_gpuPfS_S_)
        /*0020*/ 	.word	0x00000000
.L_5:


//--------------------- .nv.compat                --------------------------
	.section	.nv.compat,"",@"SHT_CUDA_COMPAT_INFO"
	.align	4
        /*0000*/ 	.byte	0x02, 0x09, 0x00, 0x00, 0x02, 0x02, 0x01, 0x00, 0x02, 0x05, 0x05, 0x00, 0x03, 0x07, 0x01, 0x01
        /*0010*/ 	.byte	0x02, 0x03, 0x00, 0x00, 0x02, 0x06, 0x01, 0x00, 0x04, 0x0b, 0x08, 0x00, 0x09, 0x00, 0x00, 0x00
        /*0020*/ 	.byte	0x00, 0x00, 0x00, 0x00


//--------------------- .nv.info._Z10matmul_gpuPfS_S_ --------------------------
	.section	.nv.info._Z10matmul_gpuPfS_S_,"",@"SHT_CUDA_INFO"
	.sectionflags	@""
	.align	4


	//----- nvinfo : EIATTR_CUDA_API_VERSION
	.align		4
        /*0000*/ 	.byte	0x04, 0x37
        /*0002*/ 	.short	(.L_7 - .L_6)
.L_6:
        /*0004*/ 	.word	0x00000082


	//----- nvinfo : EIATTR_KPARAM_INFO
	.align		4
.L_7:
        /*0008*/ 	.byte	0x04, 0x17
        /*000a*/ 	.short	(.L_9 - .L_8)
.L_8:
        /*000c*/ 	.word	0x00000000
        /*0010*/ 	.short	0x0002
        /*0012*/ 	.short	0x0010
        /*0014*/ 	.byte	0x00, 0xf5, 0x21, 0x00


	//----- nvinfo : EIATTR_KPARAM_INFO
	.align		4
.L_9:
        /*0018*/ 	.byte	0x04, 0x17
        /*001a*/ 	.short	(.L_11 - .L_10)
.L_10:
        /*001c*/ 	.word	0x00000000
        /*0020*/ 	.short	0x0001
        /*0022*/ 	.short	0x0008
        /*0024*/ 	.byte	0x00, 0xf5, 0x21, 0x00


	//----- nvinfo : EIATTR_KPARAM_INFO
	.align		4
.L_11:
        /*0028*/ 	.byte	0x04, 0x17
        /*002a*/ 	.short	(.L_13 - .L_12)
.L_12:
        /*002c*/ 	.word	0x00000000
        /*0030*/ 	.short	0x0000
        /*0032*/ 	.short	0x0000
        /*0034*/ 	.byte	0x00, 0xf5, 0x21, 0x00


	//----- nvinfo : EIATTR_SPARSE_MMA_MASK
	.align		4
.L_13:
        /*0038*/ 	.byte	0x03, 0x50
        /*003a*/ 	.short	0x0000


	//----- nvinfo : EIATTR_MAXREG_COUNT
	.align		4
        /*003c*/ 	.byte	0x03, 0x1b
        /*003e*/ 	.short	0x00ff


	//----- nvinfo : EIATTR_NUM_BARRIERS
	.align		4
        /*0040*/ 	.byte	0x02, 0x4c
        /*0042*/ 	.byte	0x01
	.zero		1


	//----- nvinfo : EIATTR_MERCURY_ISA_VERSION
	.align		4
        /*0044*/ 	.byte	0x03, 0x5f
        /*0046*/ 	.short	0x0101


	//----- nvinfo : EIATTR_VRC_CTA_INIT_COUNT
	.align		4
        /*0048*/ 	.byte	0x02, 0x4a
	.zero		1
	.zero		1


	//----- nvinfo : EIATTR_EXIT_INSTR_OFFSETS
	.align		4
        /*004c*/ 	.byte	0x04, 0x1c
        /*004e*/ 	.short	(.L_15 - .L_14)


	//   ....[0]....
.L_14:
        /*0050*/ 	.word	0x00001720


	//   ....[1]....
        /*0054*/ 	.word	0x00001740


	//----- nvinfo : EIATTR_CBANK_PARAM_SIZE
	.align		4
.L_15:
        /*0058*/ 	.byte	0x03, 0x19
        /*005a*/ 	.short	0x0018


	//----- nvinfo : EIATTR_PARAM_CBANK
	.align		4
        /*005c*/ 	.byte	0x04, 0x0a
        /*005e*/ 	.short	(.L_17 - .L_16)
	.align		4
.L_16:
        /*0060*/ 	.word	index@(.nv.constant0._Z10matmul_gpuPfS_S_)
        /*0064*/ 	.short	0x0380
        /*0066*/ 	.short	0x0018


	//----- nvinfo : EIATTR_SW_WAR
	.align		4
.L_17:
        /*0068*/ 	.byte	0x04, 0x36
        /*006a*/ 	.short	(.L_19 - .L_18)
.L_18:
        /*006c*/ 	.word	0x00000008
.L_19:


//--------------------- .nv.callgraph             --------------------------
	.section	.nv.callgraph,"",@"SHT_CUDA_CALLGRAPH"
	.align	4
	.sectionentsize	8
	.align		4
        /*0000*/ 	.word	0x00000000
	.align		4
        /*0004*/ 	.word	0xffffffff
	.align		4
        /*0008*/ 	.word	0x00000000
	.align		4
        /*000c*/ 	.word	0xfffffffe
	.align		4
        /*0010*/ 	.word	0x00000000
	.align		4
        /*0014*/ 	.word	0xfffffffd
	.align		4
        /*0018*/ 	.word	0x00000000
	.align		4
        /*001c*/ 	.word	0xfffffffc


//--------------------- .text._Z10matmul_gpuPfS_S_ --------------------------
	.section	.text._Z10matmul_gpuPfS_S_,"ax",@progbits
	.align	128
        .global         _Z10matmul_gpuPfS_S_
        .type           _Z10matmul_gpuPfS_S_,@function
        .size           _Z10matmul_gpuPfS_S_,(.L_x_3 - _Z10matmul_gpuPfS_S_)
        .other          _Z10matmul_gpuPfS_S_,@"STO_CUDA_ENTRY STV_DEFAULT"
_Z10matmul_gpuPfS_S_:
.text._Z10matmul_gpuPfS_S_:
[----:B------:R-:W-:Y:S01]  /*0000*/  LDC R1, c[0x0][0x37c] ;  /* 0x0000df00ff017b82 */ /* 0x000fe20000000800 */
[----:B------:R-:W0:Y:S07]  /*0010*/  S2R R0, SR_TID.X ;  /* 0x0000000000007919 */ /* 0x000e2e0000002100 */
[----:B------:R-:W1:Y:S01]  /*0020*/  S2UR UR5, SR_CgaCtaId ;  /* 0x00000000000579c3 */ /* 0x000e620000008800 */
[----:B------:R-:W-:Y:S01]  /*0030*/  UMOV UR4, 0x400 ;  /* 0x0000040000047882 */ /* 0x000fe20000000000 */
[----:B------:R-:W-:Y:S01]  /*0040*/  CS2R R80, SRZ ;  /* 0x0000000000507805 */ /* 0x000fe2000001ff00 */
[----:B------:R-:W2:Y:S01]  /*0050*/  S2R R3, SR_CTAID.Y ;  /* 0x0000000000037919 */ /* 0x000ea20000002600 */
[----:B------:R-:W-:Y:S01]  /*0060*/  CS2R R78, SRZ ;  /* 0x00000000004e7805 */ /* 0x000fe2000001ff00 */
[----:B------:R-:W-:Y:S01]  /*0070*/  IMAD.MOV.U32 R85, RZ, RZ, RZ ;  /* 0x000000ffff557224 */ /* 0x000fe200078e00ff */
[----:B------:R-:W-:Y:S01]  /*0080*/  CS2R R76, SRZ ;  /* 0x00000000004c7805 */ /* 0x000fe2000001ff00 */
[----:B------:R-:W-:Y:S01]  /*0090*/  IMAD.MOV.U32 R83, RZ, RZ, RZ ;  /* 0x000000ffff537224 */ /* 0x000fe200078e00ff */
[----:B------:R-:W-:-:S02]  /*00a0*/  CS2R R74, SRZ ;  /* 0x00000000004a7805 */ /* 0x000fc4000001ff00 */
[----:B------:R-:W-:Y:S02]  /*00b0*/  CS2R R4, SRZ ;  /* 0x0000000000047805 */ /* 0x000fe4000001ff00 */
[----:B------:R-:W-:Y:S02]  /*00c0*/  CS2R R6, SRZ ;  /* 0x0000000000067805 */ /* 0x000fe4000001ff00 */
[----:B------:R-:W-:Y:S02]  /*00d0*/  CS2R R8, SRZ ;  /* 0x0000000000087805 */ /* 0x000fe4000001ff00 */
[----:B------:R-:W-:Y:S02]  /*00e0*/  CS2R R10, SRZ ;  /* 0x00000000000a7805 */ /* 0x000fe4000001ff00 */
[----:B------:R-:W-:Y:S02]  /*00f0*/  CS2R R12, SRZ ;  /* 0x00000000000c7805 */ /* 0x000fe4000001ff00 */
        /* <DEDUP_REMOVED lines=9> */
[----:B------:R-:W-:Y:S01]  /*0190*/  CS2R R48, SRZ ;  /* 0x0000000000307805 */ /* 0x000fe2000001ff00 */
[----:B-1----:R-:W-:Y:S01]  /*01a0*/  ULEA UR4, UR5, UR4, 0x18 ;  /* 0x0000000405047291 */ /* 0x002fe2000f8ec0ff */
[----:B------:R-:W-:Y:S02]  /*01b0*/  CS2R R50, SRZ ;  /* 0x0000000000327805 */ /* 0x000fe4000001ff00 */
[----:B------:R-:W-:Y:S02]  /*01c0*/  CS2R R52, SRZ ;  /* 0x0000000000347805 */ /* 0x000fe4000001ff00 */
[----:B------:R-:W-:-:S02]  /*01d0*/  CS2R R54, SRZ ;  /* 0x0000000000367805 */ /* 0x000fc4000001ff00 */
[----:B------:R-:W-:Y:S02]  /*01e0*/  CS2R R56, SRZ ;  /* 0x0000000000387805 */ /* 0x000fe4000001ff00 */
[----:B------:R-:W-:Y:S02]  /*01f0*/  CS2R R58, SRZ ;  /* 0x00000000003a7805 */ /* 0x000fe4000001ff00 */
[----:B------:R-:W-:Y:S01]  /*0200*/  CS2R R60, SRZ ;  /* 0x00000000003c7805 */ /* 0x000fe2000001ff00 */
[C---:B0-----:R-:W-:Y:S01]  /*0210*/  IMAD.SHL.U32 R84, R0.reuse, 0x400, RZ ;  /* 0x0000040000547824 */ /* 0x041fe200078e00ff */
[----:B------:R-:W-:Y:S01]  /*0220*/  SHF.R.U32.HI R86, RZ, 0x1, R0 ;  /* 0x00000001ff567819 */ /* 0x000fe20000011600 */
[----:B------:R-:W-:Y:S01]  /*0230*/  IMAD.SHL.U32 R87, R0, 0x4, RZ ;  /* 0x0000000400577824 */ /* 0x000fe200078e00ff */
[----:B------:R-:W-:Y:S02]  /*0240*/  CS2R R62, SRZ ;  /* 0x00000000003e7805 */ /* 0x000fe4000001ff00 */
[----:B------:R-:W-:-:S02]  /*0250*/  CS2R R64, SRZ ;  /* 0x0000000000407805 */ /* 0x000fc4000001ff00 */
[----:B------:R-:W-:Y:S01]  /*0260*/  LOP3.LUT R84, R84, 0x400, RZ, 0xc0, !PT ;  /* 0x0000040054547812 */ /* 0x000fe200078ec0ff */
[----:B--2---:R-:W-:Y:S01]  /*0270*/  IMAD R86, R3, 0x40, R86 ;  /* 0x0000004003567824 */ /* 0x004fe200078e0256 */
[----:B------:R-:W-:Y:S02]  /*0280*/  CS2R R2, SRZ ;  /* 0x0000000000027805 */ /* 0x000fe4000001ff00 */
[----:B------:R-:W-:Y:S02]  /*0290*/  CS2R R66, SRZ ;  /* 0x0000000000427805 */ /* 0x000fe4000001ff00 */
[----:B------:R-:W-:Y:S02]  /*02a0*/  CS2R R68, SRZ ;  /* 0x0000000000447805 */ /* 0x000fe4000001ff00 */
[----:B------:R-:W-:Y:S01]  /*02b0*/  CS2R R70, SRZ ;  /* 0x0000000000467805 */ /* 0x000fe2000001ff00 */
[----:B------:R-:W-:Y:S01]  /*02c0*/  IMAD.MOV.U32 R73, RZ, RZ, RZ ;  /* 0x000000ffff497224 */ /* 0x000fe200078e00ff */
[----:B------:R-:W-:Y:S01]  /*02d0*/  LOP3.LUT R87, R87, 0x4, RZ, 0xc0, !PT ;  /* 0x0000000457577812 */ /* 0x000fe200078ec0ff */
[----:B------:R-:W-:Y:S01]  /*02e0*/  VIADD R82, R84, UR4 ;  /* 0x0000000454527c36 */ /* 0x000fe20008000000 */
[----:B------:R-:W0:Y:S06]  /*02f0*/  LDCU.64 UR6, c[0x0][0x358] ;  /* 0x00006b00ff0677ac */ /* 0x000e2c0008000a00 */
.L_x_1:
[----:B------:R-:W-:-:S13]  /*0300*/  ISETP.GT.U32.AND P1, PT, R86, 0x7ff, PT ;  /* 0x000007ff5600780c */ /* 0x000fda0003f24070 */
[----:B------:R-:W1:Y:S01]  /*0310*/  @!P1 LDC.64 R24, c[0x0][0x380] ;  /* 0x0000e000ff189b82 */ /* 0x000e620000000a00 */
[----:B------:R-:W-:-:S04]  /*0320*/  @!P1 IMAD R27, R80, 0x8, R87 ;  /* 0x00000008501b9824 */ /* 0x000fc800078e0257 */
[----:B------:R-:W-:-:S04]  /*0330*/  @!P1 IMAD R27, R86, 0x800, R27 ;  /* 0x00000800561b9824 */ /* 0x000fc800078e021b */
[----:B-1----:R-:W-:-:S06]  /*0340*/  @!P1 IMAD.WIDE.U32 R28, R27, 0x4, R24 ;  /* 0x000000041b1c9825 */ /* 0x002fcc00078e0018 */
[----:B0-----:R-:W2:Y:S01]  /*0350*/  @!P1 LDG.E.128 R28, desc[UR6][R28.64] ;  /* 0x000000061c1c9981 */ /* 0x001ea2000c1e1d00 */
[----:B------:R-:W-:Y:S01]  /*0360*/  @!P1 IMAD.SHL.U32 R35, R0, 0x2, RZ ;  /* 0x0000000200239824 */ /* 0x000fe200078e00ff */
[----:B------:R-:W-:Y:S01]  /*0370*/  ISETP.GE.U32.AND P2, PT, R86, 0x7e0, PT ;  /* 0x000007e05600780c */ /* 0x000fe20003f46070 */
[----:B------:R-:W0:Y:S01]  /*0380*/  S2R R0, SR_TID.X ;  /* 0x0000000000007919 */ /* 0x000e220000002100 */
[----:B------:R-:W1:Y:S01]  /*0390*/  S2R R72, SR_CTAID.X ;  /* 0x0000000000487919 */ /* 0x000e620000002500 */
[----:B------:R-:W3:Y:S01]  /*03a0*/  S2UR UR5, SR_CgaCtaId ;  /* 0x00000000000579c3 */ /* 0x000ee20000008800 */
[----:B------:R-:W-:Y:S02]  /*03b0*/  UMOV UR4, 0x400 ;  /* 0x0000040000047882 */ /* 0x000fe40000000000 */
[----:B------:R-:W-:Y:S01]  /*03c0*/  @!P1 IMAD.U32 R39, RZ, RZ, UR4 ;  /* 0x00000004ff279e24 */ /* 0x000fe2000f8e00ff */
[----:B------:R-:W-:-:S06]  /*03d0*/  @!P1 LOP3.LUT R35, R35, 0x7fc, RZ, 0xc0, !PT ;  /* 0x000007fc23239812 */ /* 0x000fcc00078ec0ff */
[----:B------:R-:W-:Y:S01]  /*03e0*/  @!P2 IMAD R27, R80, 0x8, R87 ;  /* 0x00000008501ba824 */ /* 0x000fe200078e0257 */
[----:B------:R-:W4:Y:S03]  /*03f0*/  @!P2 LDC.64 R24, c[0x0][0x380] ;  /* 0x0000e000ff18ab82 */ /* 0x000f260000000a00 */
[----:B------:R-:W-:-:S04]  /*0400*/  @!P2 IMAD R27, R86, 0x800, R27 ;  /* 0x00000800561ba824 */ /* 0x000fc800078e021b */
[----:B------:R-:W-:Y:S02]  /*0410*/  @!P2 VIADD R27, R27, 0x10000 ;  /* 0x000100001b1ba836 */ /* 0x000fe40000000000 */
[----:B0-----:R-:W-:Y:S01]  /*0420*/  IMAD.SHL.U32 R36, R0, 0x4, RZ ;  /* 0x0000000400247824 */ /* 0x001fe200078e00ff */
[----:B------:R-:W-:-:S04]  /*0430*/  SHF.R.U32.HI R37, RZ, 0x4, R0 ;  /* 0x00000004ff257819 */ /* 0x000fc80000011600 */
[----:B------:R-:W-:Y:S01]  /*0440*/  LOP3.LUT R33, R36, 0x3c, RZ, 0xc0, !PT ;  /* 0x0000003c24217812 */ /* 0x000fe200078ec0ff */
[----:B------:R-:W-:Y:S02]  /*0450*/  IMAD R34, R80, 0x8, R37 ;  /* 0x0000000850227824 */ /* 0x000fe400078e0225 */
[----:B---3--:R-:W-:Y:S02]  /*0460*/  @!P1 IMAD.U32 R38, RZ, RZ, UR5 ;  /* 0x00000005ff269e24 */ /* 0x008fe4000f8e00ff */
[----:B-1----:R-:W-:Y:S02]  /*0470*/  IMAD R33, R72, 0x40, R33 ;  /* 0x0000004048217824 */ /* 0x002fe400078e0221 */
[----:B----4-:R-:W-:-:S03]  /*0480*/  @!P2 IMAD.WIDE.U32 R24, R27, 0x4, R24 ;  /* 0x000000041b18a825 */ /* 0x010fc600078e0018 */
[C---:B------:R-:W-:Y:S02]  /*0490*/  VIMNMX.U32 R32, PT, PT, R33.reuse, R34, !PT ;  /* 0x0000002221207248 */ /* 0x040fe40007fe0000 */
[----:B------:R-:W-:Y:S01]  /*04a0*/  @!P1 LEA R37, R38, R39, 0x18 ;  /* 0x0000002726259211 */ /* 0x000fe200078ec0ff */
[----:B------:R-:W3:Y:S01]  /*04b0*/  @!P2 LDG.E.128 R24, desc[UR6][R24.64] ;  /* 0x000000061818a981 */ /* 0x000ee2000c1e1d00 */
[----:B------:R-:W-:Y:S01]  /*04c0*/  ISETP.GT.U32.AND P3, PT, R32, 0x7ff, PT ;  /* 0x000007ff2000780c */ /* 0x000fe20003f64070 */
[----:B------:R-:W-:Y:S01]  /*04d0*/  @P1 IMAD.U32 R39, RZ, RZ, UR4 ;  /* 0x00000004ff271e24 */ /* 0x000fe2000f8e00ff */
[----:B------:R-:W-:Y:S01]  /*04e0*/  ISETP.GE.U32.AND P0, PT, R33, 0x800, PT ;  /* 0x000008002100780c */ /* 0x000fe20003f06070 */
[----:B------:R-:W-:Y:S01]  /*04f0*/  @P1 IMAD.U32 R38, RZ, RZ, UR5 ;  /* 0x00000005ff261e24 */ /* 0x000fe2000f8e00ff */
[----:B------:R-:W-:Y:S02]  /*0500*/  @!P1 IADD3 R90, PT, PT, R35, R37, R84 ;  /* 0x00000025235a9210 */ /* 0x000fe40007ffe054 */
[----:B------:R-:W-:-:S02]  /*0510*/  ISETP.LT.U32.AND P0, PT, R34, 0x7fc, !P0 ;  /* 0x000007fc2200780c */ /* 0x000fc40004701070 */
[----:B------:R-:W-:-:S05]  /*0520*/  @P1 LEA R37, R38, R39, 0x18 ;  /* 0x0000002726251211 */ /* 0x000fca00078ec0ff */
[----:B------:R-:W-:Y:S02]  /*0530*/  @!P3 VIADD R89, R39, 0x800 ;  /* 0x000008002759b836 */ /* 0x000fe40000000000 */
[----:B------:R-:W-:Y:S02]  /*0540*/  @!P3 IMAD.SHL.U32 R32, R0, 0x10, RZ ;  /* 0x000000100020b824 */ /* 0x000fe400078e00ff */
[--C-:B------:R-:W-:Y:S01]  /*0550*/  @!P3 IMAD R93, R34, 0x800, R33.reuse ;  /* 0x00000800225db824 */ /* 0x100fe200078e0221 */
[----:B------:R-:W-:Y:S01]  /*0560*/  @!P3 LEA R88, R38, R89, 0x18 ;  /* 0x000000592658b211 */ /* 0x000fe200078ec0ff */
[----:B------:R-:W-:Y:S01]  /*0570*/  @P0 IMAD R34, R34, 0x800, R33 ;  /* 0x0000080022220824 */ /* 0x000fe200078e0221 */
[C---:B------:R-:W-:Y:S02]  /*0580*/  @!P3 LOP3.LUT R89, R32.reuse, 0x3f00, RZ, 0xc0, !PT ;  /* 0x00003f002059b812 */ /* 0x040fe400078ec0ff */
[----:B------:R-:W-:-:S04]  /*0590*/  @!P3 LOP3.LUT R32, R32, 0xf0, RZ, 0xc0, !PT ;  /* 0x000000f02020b812 */ /* 0x000fc800078ec0ff */
[----:B------:R-:W-:Y:S02]  /*05a0*/  @!P3 IADD3 R89, PT, PT, R32, R88, R89 ;  /* 0x000000582059b210 */ /* 0x000fe40007ffe059 */
[----:B------:R-:W0:Y:S01]  /*05b0*/  @!P3 LDC.64 R32, c[0x0][0x388] ;  /* 0x0000e200ff20bb82 */ /* 0x000e220000000a00 */
[----:B------:R-:W-:Y:S02]  /*05c0*/  @P0 VIADD R91, R34, 0x2000 ;  /* 0x00002000225b0836 */ /* 0x000fe40000000000 */
[----:B0-----:R-:W-:-:S05]  /*05d0*/  @!P3 IMAD.WIDE.U32 R92, R93, 0x4, R32 ;  /* 0x000000045d5cb825 */ /* 0x001fca00078e0020 */
[----:B------:R-:W0:Y:S02]  /*05e0*/  @P0 LDC.64 R32, c[0x0][0x388] ;  /* 0x0000e200ff200b82 */ /* 0x000e240000000a00 */
[----:B0-----:R-:W-:Y:S01]  /*05f0*/  @P0 IMAD.WIDE.U32 R32, R91, 0x4, R32 ;  /* 0x000000045b200825 */ /* 0x001fe200078e0020 */
[----:B--2---:R-:W-:Y:S04]  /*0600*/  @!P1 STS [R90], R28 ;  /* 0x0000001c5a009388 */ /* 0x004fe80000000800 */
[----:B------:R-:W-:Y:S04]  /*0610*/  @!P1 STS [R90+0x100], R29 ;  /* 0x0001001d5a009388 */ /* 0x000fe80000000800 */
[----:B------:R-:W-:Y:S01]  /*0620*/  @!P1 STS [R90+0x200], R30 ;  /* 0x0002001e5a009388 */ /* 0x000fe20000000800 */
[----:B------:R-:W-:-:S03]  /*0630*/  @P1 IMAD.SHL.U32 R28, R0, 0x400, RZ ;  /* 0x00000400001c1824 */ /* 0x000fc600078e00ff */
[----:B------:R0:W-:Y:S02]  /*0640*/  @!P1 STS [R90+0x300], R31 ;  /* 0x0003001f5a009388 */ /* 0x0001e40000000800 */
[----:B------:R-:W-:Y:S01]  /*0650*/  @P1 LOP3.LUT R84, R28, 0x400, RZ, 0xc0, !PT ;  /* 0x000004001c541812 */ /* 0x000fe200078ec0ff */
[----:B------:R-:W-:-:S05]  /*0660*/  @P1 IMAD.SHL.U32 R28, R0, 0x2, RZ ;  /* 0x00000002001c1824 */ /* 0x000fca00078e00ff */
[----:B------:R-:W-:Y:S02]  /*0670*/  @P1 LOP3.LUT R35, R28, 0x7fc, RZ, 0xc0, !PT ;  /* 0x000007fc1c231812 */ /* 0x000fe400078ec0ff */
[----:B0-----:R-:W2:Y:S02]  /*0680*/  @!P3 LDG.E.128 R28, desc[UR6][R92.64] ;  /* 0x000000065c1cb981 */ /* 0x001ea4000c1e1d00 */
[----:B------:R-:W-:Y:S01]  /*0690*/  @P1 IADD3 R90, PT, PT, R35, R37, R84 ;  /* 0x00000025235a1210 */ /* 0x000fe20007ffe054 */
[----:B------:R-:W-:Y:S02]  /*06a0*/  @!P2 IMAD.IADD R91, R82, 0x1, R35 ;  /* 0x00000001525ba824 */ /* 0x000fe400078e0223 */
[----:B------:R-:W4:Y:S04]  /*06b0*/  @P0 LDG.E.128 R32, desc[UR6][R32.64] ;  /* 0x0000000620200981 */ /* 0x000f28000c1e1d00 */
[----:B------:R-:W-:Y:S04]  /*06c0*/  @P1 STS [R90], RZ ;  /* 0x000000ff5a001388 */ /* 0x000fe80000000800 */
[----:B------:R-:W-:Y:S04]  /*06d0*/  @P1 STS [R90+0x100], RZ ;  /* 0x000100ff5a001388 */ /* 0x000fe80000000800 */
[----:B------:R-:W-:Y:S04]  /*06e0*/  @P1 STS [R90+0x200], RZ ;  /* 0x000200ff5a001388 */ /* 0x000fe80000000800 */
[----:B------:R-:W-:Y:S04]  /*06f0*/  @P1 STS [R90+0x300], RZ ;  /* 0x000300ff5a001388 */ /* 0x000fe80000000800 */
[----:B------:R-:W-:Y:S04]  /*0700*/  @P2 STS [R90+0x80], RZ ;  /* 0x000080ff5a002388 */ /* 0x000fe80000000800 */
[----:B------:R-:W-:Y:S04]  /*0710*/  @P2 STS [R90+0x180], RZ ;  /* 0x000180ff5a002388 */ /* 0x000fe80000000800 */
[----:B------:R-:W-:Y:S04]  /*0720*/  @P2 STS [R90+0x280], RZ ;  /* 0x000280ff5a002388 */ /* 0x000fe80000000800 */
[----:B------:R0:W-:Y:S02]  /*0730*/  @P2 STS [R90+0x380], RZ ;  /* 0x000380ff5a002388 */ /* 0x0001e40000000800 */
[----:B0-----:R-:W-:-:S02]  /*0740*/  @P3 VIADD R90, R39, 0x800 ;  /* 0x00000800275a3836 */ /* 0x001fc40000000000 */
[----:B------:R-:W-:Y:S01]  /*0750*/  @P3 IMAD.SHL.U32 R39, R0, 0x10, RZ ;  /* 0x0000001000273824 */ /* 0x000fe200078e00ff */
[----:B---3--:R-:W-:Y:S02]  /*0760*/  @!P2 STS [R91+0x80], R24 ;  /* 0x000080185b00a388 */ /* 0x008fe40000000800 */
[----:B------:R-:W-:Y:S02]  /*0770*/  @P3 LEA R88, R38, R90, 0x18 ;  /* 0x0000005a26583211 */ /* 0x000fe400078ec0ff */
[C---:B------:R-:W-:Y:S02]  /*0780*/  @P3 LOP3.LUT R93, R39.reuse, 0x3f00, RZ, 0xc0, !PT ;  /* 0x00003f00275d3812 */ /* 0x040fe400078ec0ff */
[----:B------:R-:W-:Y:S01]  /*0790*/  @P3 LOP3.LUT R39, R39, 0xf0, RZ, 0xc0, !PT ;  /* 0x000000f027273812 */ /* 0x000fe200078ec0ff */
[----:B------:R0:W-:Y:S04]  /*07a0*/  @!P2 STS [R91+0x180], R25 ;  /* 0x000180195b00a388 */ /* 0x0001e80000000800 */
[----:B------:R1:W-:Y:S04]  /*07b0*/  @!P2 STS [R91+0x280], R26 ;  /* 0x0002801a5b00a388 */ /* 0x0003e80000000800 */
[----:B------:R1:W-:Y:S01]  /*07c0*/  @!P2 STS [R91+0x380], R27 ;  /* 0x0003801b5b00a388 */ /* 0x0003e20000000800 */
[----:B------:R-:W-:Y:S01]  /*07d0*/  LOP3.LUT R36, R36, 0xfe0, RZ, 0xc0, !PT ;  /* 0x00000fe024247812 */ /* 0x000fe200078ec0ff */
[C---:B------:R-:W-:Y:S01]  /*07e0*/  @P2 IMAD.SHL.U32 R24, R0.reuse, 0x400, RZ ;  /* 0x0000040000182824 */ /* 0x040fe200078e00ff */
[----:B0-----:R-:W-:-:S03]  /*07f0*/  LOP3.LUT R25, R0, 0x7, RZ, 0xc0, !PT ;  /* 0x0000000700197812 */ /* 0x001fc600078ec0ff */
[----:B------:R-:W-:Y:S01]  /*0800*/  IMAD.IADD R90, R37, 0x1, R36 ;  /* 0x00000001255a7824 */ /* 0x000fe200078e0224 */
[----:B------:R-:W-:Y:S01]  /*0810*/  @P2 LOP3.LUT R84, R24, 0x400, RZ, 0xc0, !PT ;  /* 0x0000040018542812 */ /* 0x000fe200078ec0ff */
[----:B------:R-:W-:Y:S01]  /*0820*/  UMOV UR4, 0x10 ;  /* 0x0000001000047882 */ /* 0x000fe20000000000 */
[----:B--2---:R1:W-:Y:S01]  /*0830*/  @!P3 STS.128 [R89], R28 ;  /* 0x0000001c5900b388 */ /* 0x0043e20000000c00 */
[----:B------:R-:W-:-:S05]  /*0840*/  @P3 IADD3 R89, PT, PT, R39, R88, R93 ;  /* 0x0000005827593210 */ /* 0x000fca0007ffe05d */
[----:B------:R1:W-:Y:S04]  /*0850*/  @!P0 STS.128 [R89+0x400], RZ ;  /* 0x000400ff59008388 */ /* 0x0003e80000000c00 */
[----:B------:R1:W-:Y:S04]  /*0860*/  @P3 STS.128 [R89], RZ ;  /* 0x000000ff59003388 */ /* 0x0003e80000000c00 */
[----:B----4-:R1:W-:Y:S01]  /*0870*/  @P0 STS.128 [R89+0x400], R32 ;  /* 0x0004002059000388 */ /* 0x0103e20000000c00 */
[----:B------:R-:W-:Y:S01]  /*0880*/  IMAD R88, R25, 0x20, R88 ;  /* 0x0000002019587824 */ /* 0x000fe200078e0258 */
[----:B------:R-:W-:Y:S06]  /*0890*/  BAR.SYNC.DEFER_BLOCKING 0x0 ;  /* 0x0000000000007b1d */ /* 0x000fec0000010000 */
.L_x_0:
[----:B-1----:R-:W-:Y:S04]  /*08a0*/  LDS.128 R24, [R90+UR4+-0x10] ;  /* 0xfffff0045a187984 */ /* 0x002fe80008000c00 */
[----:B------:R-:W0:Y:S04]  /*08b0*/  LDS.128 R28, [R88+UR4+-0x10] ;  /* 0xfffff004581c7984 */ /* 0x000e280008000c00 */
[----:B------:R-:W1:Y:S04]  /*08c0*/  LDS.128 R32, [R88+UR4] ;  /* 0x0000000458207984 */ /* 0x000e680008000c00 */
[----:B------:R-:W2:Y:S01]  /*08d0*/  LDS.128 R36, [R90+UR4] ;  /* 0x000000045a247984 */ /* 0x000ea20008000c00 */
[----:B------:R-:W-:-:S04]  /*08e0*/  UIADD3 UR4, UPT, UPT, UR4, 0x100, URZ ;  /* 0x0000010004047890 */ /* 0x000fc8000fffe0ff */
[----:B------:R-:W-:Y:S01]  /*08f0*/  UISETP.NE.AND UP0, UPT, UR4, 0x810, UPT ;  /* 0x000008100400788c */ /* 0x000fe2000bf05270 */
[C---:B0-----:R-:W-:Y:S01]  /*0900*/  FFMA R81, R24.reuse, R28, R81 ;  /* 0x0000001c18517223 */ /* 0x041fe20000000051 */
[C---:B------:R-:W-:Y:S01]  /*0910*/  FFMA R70, R24.reuse, R29, R70 ;  /* 0x0000001d18467223 */ /* 0x040fe20000000046 */
[C---:B------:R-:W-:Y:S01]  /*0920*/  FFMA R79, R24.reuse, R30, R79 ;  /* 0x0000001e184f7223 */ /* 0x040fe2000000004f */
[C---:B------:R-:W-:Y:S01]  /*0930*/  FFMA R68, R24.reuse, R31, R68 ;  /* 0x0000001f18447223 */ /* 0x040fe20000000044 */
[C---:B-1----:R-:W-:Y:S01]  /*0940*/  FFMA R77, R24.reuse, R32, R77 ;  /* 0x00000020184d7223 */ /* 0x042fe2000000004d */
[C---:B------:R-:W-:Y:S01]  /*0950*/  FFMA R66, R24.reuse, R33, R66 ;  /* 0x0000002118427223 */ /* 0x040fe20000000042 */
[C---:B------:R-:W-:Y:S01]  /*0960*/  FFMA R75, R24.reuse, R34, R75 ;  /* 0x00000022184b7223 */ /* 0x040fe2000000004b */
[----:B------:R-:W-:Y:S01]  /*0970*/  FFMA R64, R24, R35, R64 ;  /* 0x0000002318407223 */ /* 0x000fe20000000040 */
[----:B------:R-:W-:Y:S01]  /*0980*/  FFMA R73, R28, R25, R73 ;  /* 0x000000191c497223 */ /* 0x000fe20000000049 */
[C---:B------:R-:W-:Y:S01]  /*0990*/  FFMA R62, R25.reuse, R29, R62 ;  /* 0x0000001d193e7223 */ /* 0x040fe2000000003e */
[C---:B------:R-:W-:Y:S01]  /*09a0*/  FFMA R71, R25.reuse, R30, R71 ;  /* 0x0000001e19477223 */ /* 0x040fe20000000047 */
[C---:B------:R-:W-:Y:S01]  /*09b0*/  FFMA R60, R25.reuse, R31, R60 ;  /* 0x0000001f193c7223 */ /* 0x040fe2000000003c */
[----:B------:R-:W-:Y:S01]  /*09c0*/  FFMA R69, R32, R25, R69 ;  /* 0x0000001920457223 */ /* 0x000fe20000000045 */
[C---:B------:R-:W-:Y:S01]  /*09d0*/  FFMA R58, R25.reuse, R33, R58 ;  /* 0x00000021193a7223 */ /* 0x040fe2000000003a */
[C---:B------:R-:W-:Y:S01]  /*09e0*/  FFMA R67, R25.reuse, R34, R67 ;  /* 0x0000002219437223 */ /* 0x040fe20000000043 */
[----:B------:R-:W-:Y:S01]  /*09f0*/  FFMA R56, R25, R35, R56 ;  /* 0x0000002319387223 */ /* 0x000fe20000000038 */
        /* <DEDUP_REMOVED lines=16> */
[C---:B--2---:R-:W-:Y:S01]  /*0b00*/  FFMA R47, R36.reuse, R28, R47 ;  /* 0x0000001c242f7223 */ /* 0x044fe2000000002f */
[C---:B------:R-:W-:Y:S01]  /*0b10*/  FFMA R40, R36.reuse, R29, R40 ;  /* 0x0000001d24287223 */ /* 0x040fe20000000028 */
[C---:B------:R-:W-:Y:S01]  /*0b20*/  FFMA R45, R36.reuse, R30, R45 ;  /* 0x0000001e242d7223 */ /* 0x040fe2000000002d */
[C---:B------:R-:W-:Y:S01]  /*0b30*/  FFMA R22, R36.reuse, R31, R22 ;  /* 0x0000001f24167223 */ /* 0x040fe20000000016 */
[C---:B------:R-:W-:Y:S01]  /*0b40*/  FFMA R43, R36.reuse, R32, R43 ;  /* 0x00000020242b7223 */ /* 0x040fe2000000002b */
        /* <DEDUP_REMOVED lines=27> */
[----:B------:R-:W-:Y:S06]  /*0d00*/  BRA.U UP0, `(.L_x_0) ;  /* 0xfffffff900e47547 */ /* 0x000fec000b83ffff */
[----:B------:R-:W-:Y:S01]  /*0d10*/  VIADD R80, R80, 0x1 ;  /* 0x0000000150507836 */ /* 0x000fe20000000000 */
[----:B------:R-:W-:Y:S04]  /*0d20*/  BAR.SYNC.DEFER_BLOCKING 0x0 ;  /* 0x0000000000007b1d */ /* 0x000fe80000010000 */
[----:B------:R-:W-:-:S13]  /*0d30*/  ISETP.NE.AND P0, PT, R80, 0x100, PT ;  /* 0x000001005000780c */ /* 0x000fda0003f05270 */
[----:B------:R-:W-:Y:S05]  /*0d40*/  @P0 BRA `(.L_x_1) ;  /* 0xfffffff4006c0947 */ /* 0x000fea000383ffff */
[----:B------:R-:W0:Y:S01]  /*0d50*/  S2R R27, SR_CTAID.Y ;  /* 0x00000000001b7919 */ /* 0x000e220000002600 */
[C---:B------:R-:W-:Y:S01]  /*0d60*/  IMAD.SHL.U32 R24, R0.reuse, 0x8, RZ ;  /* 0x0000000800187824 */ /* 0x040fe200078e00ff */
[----:B------:R-:W-:Y:S01]  /*0d70*/  LOP3.LUT R0, R0, 0x3f8, RZ, 0xc0, !PT ;  /* 0x000003f800007812 */ /* 0x000fe200078ec0ff */
[----:B------:R-:W1:Y:S03]  /*0d80*/  LDCU.64 UR4, c[0x0][0x390] ;  /* 0x00007200ff0477ac */ /* 0x000e660008000a00 */
[----:B------:R-:W-:-:S05]  /*0d90*/  LOP3.LUT R25, R24, 0x38, RZ, 0xc0, !PT ;  /* 0x0000003818197812 */ /* 0x000fca00078ec0ff */
[----:B------:R-:W-:Y:S02]  /*0da0*/  IMAD R29, R72, 0x40, R25 ;  /* 0x00000040481d7824 */ /* 0x000fe400078e0219 */
[----:B0-----:R-:W-:-:S04]  /*0db0*/  IMAD R0, R27, 0x40, R0 ;  /* 0x000000401b007824 */ /* 0x001fc800078e0200 */
[C---:B------:R-:W-:Y:S01]  /*0dc0*/  IMAD.SHL.U32 R26, R0.reuse, 0x800, RZ ;  /* 0x00000800001a7824 */ /* 0x040fe200078e00ff */
[C---:B------:R-:W-:Y:S02]  /*0dd0*/  VIMNMX.U32 R30, PT, PT, R0.reuse, R29, !PT ;  /* 0x0000001d001e7248 */ /* 0x040fe40007fe0000 */
[----:B------:R-:W-:Y:S02]  /*0de0*/  ISETP.GT.U32.AND P4, PT, R0, 0x7ff, PT ;  /* 0x000007ff0000780c */ /* 0x000fe40003f84070 */
[C---:B------:R-:W-:Y:S02]  /*0df0*/  ISETP.GT.U32.AND P0, PT, R30.reuse, 0x7ff, PT ;  /* 0x000007ff1e00780c */ /* 0x040fe40003f04070 */
[C---:B------:R-:W-:Y:S02]  /*0e00*/  IADD3 R28, P1, PT, R29.reuse, R26, RZ ;  /* 0x0000001a1d1c7210 */ /* 0x040fe40007f3e0ff */
[C---:B------:R-:W-:Y:S02]  /*0e10*/  ISETP.GT.U32.OR P6, PT, R29.reuse, 0x7fd, P4 ;  /* 0x000007fd1d00780c */ /* 0x040fe400027c4470 */
[----:B------:R-:W-:Y:S01]  /*0e20*/  ISETP.GT.U32.AND P5, PT, R30, 0x7fe, PT ;  /* 0x000007fe1e00780c */ /* 0x000fe20003fa4070 */
[----:B------:R-:W-:Y:S01]  /*0e30*/  IMAD.X R31, RZ, RZ, RZ, P1 ;  /* 0x000000ffff1f7224 */ /* 0x000fe200008e06ff */
[----:B------:R-:W-:-:S05]  /*0e40*/  ISETP.GT.U32.OR P1, PT, R29, 0x7fe, P4 ;  /* 0x000007fe1d00780c */ /* 0x000fca0002724470 */
[----:B------:R-:W0:Y:S01]  /*0e50*/  @!P0 LDC.64 R24, c[0x0][0x390] ;  /* 0x0000e400ff188b82 */ /* 0x000e220000000a00 */
[----:B------:R-:W-:Y:S01]  /*0e60*/  @!P0 IMAD.IADD R27, R29, 0x1, R26 ;  /* 0x000000011d1b8824 */ /* 0x000fe200078e021a */
[----:B-1----:R-:W-:-:S03]  /*0e70*/  LEA R26, P2, R28, UR4, 0x2 ;  /* 0x000000041c1a7c11 */ /* 0x002fc6000f8410ff */
[----:B0-----:R-:W-:Y:S01]  /*0e80*/  @!P0 IMAD.WIDE.U32 R24, R27, 0x4, R24 ;  /* 0x000000041b188825 */ /* 0x001fe200078e0018 */
[----:B------:R-:W-:Y:S02]  /*0e90*/  LEA.HI.X R27, R28, UR5, R31, 0x2, P2 ;  /* 0x000000051c1b7c11 */ /* 0x000fe400090f141f */
[C---:B------:R-:W-:Y:S02]  /*0ea0*/  ISETP.GT.U32.OR P2, PT, R29.reuse, 0x7fc, P4 ;  /* 0x000007fc1d00780c */ /* 0x040fe40002744470 */
[----:B------:R0:W-:Y:S01]  /*0eb0*/  @!P0 STG.E desc[UR6][R24.64], R81 ;  /* 0x0000005118008986 */ /* 0x0001e2000c101906 */
[C---:B------:R-:W-:Y:S02]  /*0ec0*/  ISETP.GT.U32.OR P4, PT, R29.reuse, 0x7fb, P4 ;  /* 0x000007fb1d00780c */ /* 0x040fe40002784470 */
[C---:B------:R-:W-:Y:S01]  /*0ed0*/  ISETP.GT.U32.AND P0, PT, R29.reuse, 0x7fa, PT ;  /* 0x000007fa1d00780c */ /* 0x040fe20003f04070 */
[----:B------:R0:W-:Y:S01]  /*0ee0*/  @!P1 STG.E desc[UR6][R26.64+0x4], R70 ;  /* 0x000004461a009986 */ /* 0x0001e2000c101906 */
[----:B------:R-:W-:-:S02]  /*0ef0*/  ISETP.GT.U32.AND P1, PT, R29, 0x7f9, PT ;  /* 0x000007f91d00780c */ /* 0x000fc40003f24070 */
[C---:B------:R-:W-:Y:S01]  /*0f00*/  ISETP.GT.U32.OR P3, PT, R0.reuse, 0x7ff, P0 ;  /* 0x000007ff0000780c */ /* 0x040fe20000764470 */
[----:B------:R0:W-:Y:S01]  /*0f10*/  @!P6 STG.E desc[UR6][R26.64+0x8], R79 ;  /* 0x0000084f1a00e986 */ /* 0x0001e2000c101906 */
[----:B------:R-:W-:-:S03]  /*0f20*/  ISETP.GT.U32.OR P6, PT, R0, 0x7fe, P0 ;  /* 0x000007fe0000780c */ /* 0x000fc600007c4470 */
[----:B------:R0:W-:Y:S01]  /*0f30*/  @!P2 STG.E desc[UR6][R26.64+0xc], R68 ;  /* 0x00000c441a00a986 */ /* 0x0001e2000c101906 */
[----:B------:R-:W-:-:S03]  /*0f40*/  ISETP.GT.U32.OR P2, PT, R0, 0x7ff, P1 ;  /* 0x000007ff0000780c */ /* 0x000fc60000f44470 */
[----:B------:R0:W-:Y:S01]  /*0f50*/  @!P4 STG.E desc[UR6][R26.64+0x10], R77 ;  /* 0x0000104d1a00c986 */ /* 0x0001e2000c101906 */
[----:B------:R-:W-:-:S03]  /*0f60*/  ISETP.GT.U32.OR P4, PT, R0, 0x7fe, P1 ;  /* 0x000007fe0000780c */ /* 0x000fc60000f84470 */
[----:B------:R0:W-:Y:S01]  /*0f70*/  @!P5 STG.E desc[UR6][R26.64+0x2004], R62 ;  /* 0x0020043e1a00d986 */ /* 0x0001e2000c101906 */
[----:B------:R-:W-:-:S03]  /*0f80*/  ISETP.GT.U32.AND P5, PT, R29, 0x7f8, PT ;  /* 0x000007f81d00780c */ /* 0x000fc60003fa4070 */
        /* <DEDUP_REMOVED lines=11> */
[----:B------:R-:W-:-:S05]  /*1040*/  ISETP.GT.U32.AND P6, PT, R30, 0x7fd, PT ;  /* 0x000007fd1e00780c */ /* 0x000fca0003fc4070 */
[----:B------:R0:W-:Y:S01]  /*1050*/  @!P4 STG.E desc[UR6][R26.64+0x2000], R73 ;  /* 0x002000491a00c986 */ /* 0x0001e2000c101906 */
[----:B------:R-:W-:-:S03]  /*1060*/  ISETP.GT.U32.AND P4, PT, R29, 0x7fc, PT ;  /* 0x000007fc1d00780c */ /* 0x000fc60003f84070 */
[----:B------:R0:W-:Y:S01]  /*1070*/  @!P3 STG.E desc[UR6][R26.64+0x4000], R65 ;  /* 0x004000411a00b986 */ /* 0x0001e2000c101906 */
[----:B------:R-:W-:-:S03]  /*1080*/  ISETP.GT.U32.OR P3, PT, R0, 0x7fe, P4 ;  /* 0x000007fe0000780c */ /* 0x000fc60002764470 */
[----:B------:R0:W-:Y:S01]  /*1090*/  @!P6 STG.E desc[UR6][R26.64+0x4008], R61 ;  /* 0x0040083d1a00e986 */ /* 0x0001e2000c101906 */
[----:B------:R-:W-:-:S09]  /*10a0*/  ISETP.GT.U32.OR P6, PT, R0, 0x7fd, P4 ;  /* 0x000007fd0000780c */ /* 0x000fd200027c4470 */
[----:B------:R0:W-:Y:S01]  /*10b0*/  @!P3 STG.E desc[UR6][R26.64+0x200c], R60 ;  /* 0x00200c3c1a00b986 */ /* 0x0001e2000c101906 */
[----:B------:R-:W-:-:S03]  /*10c0*/  ISETP.GT.U32.AND P3, PT, R29, 0x7fb, PT ;  /* 0x000007fb1d00780c */ /* 0x000fc60003f64070 */
[----:B------:R0:W-:Y:S01]  /*10d0*/  @!P6 STG.E desc[UR6][R26.64+0x400c], R54 ;  /* 0x00400c361a00e986 */ /* 0x0001e2000c101906 */
[----:B------:R-:W-:-:S13]  /*10e0*/  ISETP.GT.U32.OR P6, PT, R0, 0x7fe, P3 ;  /* 0x000007fe0000780c */ /* 0x000fda0001fc4470 */
        /* <DEDUP_REMOVED lines=11> */
[----:B------:R-:W-:-:S04]  /*11a0*/  ISETP.GT.U32.AND P6, PT, R29, 0x7fd, PT ;  /* 0x000007fd1d00780c */ /* 0x000fc80003fc4070 */
[----:B------:R-:W-:-:S13]  /*11b0*/  ISETP.GT.U32.OR P6, PT, R0, 0x7fe, P6 ;  /* 0x000007fe0000780c */ /* 0x000fda00037c4470 */
[----:B------:R0:W-:Y:S01]  /*11c0*/  @!P6 STG.E desc[UR6][R26.64+0x2008], R71 ;  /* 0x002008471a00e986 */ /* 0x0001e2000c101906 */
[----:B------:R-:W-:-:S04]  /*11d0*/  ISETP.GT.U32.AND P6, PT, R29, 0x7fd, PT ;  /* 0x000007fd1d00780c */ /* 0x000fc80003fc4070 */
[----:B------:R-:W-:-:S13]  /*11e0*/  ISETP.GT.U32.OR P6, PT, R0, 0x7fc, P6 ;  /* 0x000007fc0000780c */ /* 0x000fda00037c4470 */
[----:B------:R0:W-:Y:S01]  /*11f0*/  @!P6 STG.E desc[UR6][R26.64+0x6008], R53 ;  /* 0x006008351a00e986 */ /* 0x0001e2000c101906 */
[----:B------:R-:W-:-:S13]  /*1200*/  ISETP.GT.U32.AND P6, PT, R30, 0x7fc, PT ;  /* 0x000007fc1e00780c */ /* 0x000fda0003fc4070 */
        /* <DEDUP_REMOVED lines=31> */
[----:B------:R-:W-:-:S13]  /*1400*/  ISETP.GT.U32.OR P6, PT, R0, 0x7fa, P3 ;  /* 0x000007fa0000780c */ /* 0x000fda0001fc4470 */
[----:B------:R0:W-:Y:S01]  /*1410*/  @!P6 STG.E desc[UR6][R26.64+0xa010], R19 ;  /* 0x00a010131a00e986 */ /* 0x0001e2000c101906 */
[----:B------:R-:W-:-:S13]  /*1420*/  ISETP.GT.U32.AND P6, PT, R30, 0x7fa, PT ;  /* 0x000007fa1e00780c */ /* 0x000fda0003fc4070 */
[----:B------:R0:W-:Y:S01]  /*1430*/  @!P6 STG.E desc[UR6][R26.64+0xa014], R12 ;  /* 0x00a0140c1a00e986 */ /* 0x0001e2000c101906 */
[C---:B------:R-:W-:Y:S02]  /*1440*/  ISETP.GT.U32.OR P6, PT, R0.reuse, 0x7fa, P1 ;  /* 0x000007fa0000780c */ /* 0x040fe40000fc4470 */
[----:B------:R-:W-:-:S11]  /*1450*/  ISETP.GT.U32.OR P1, PT, R0, 0x7f8, P1 ;  /* 0x000007f80000780c */ /* 0x000fd60000f24470 */
[----:B------:R0:W-:Y:S01]  /*1460*/  @!P6 STG.E desc[UR6][R26.64+0xa018], R17 ;  /* 0x00a018111a00e986 */ /* 0x0001e2000c101906 */
[C---:B------:R-:W-:Y:S02]  /*1470*/  ISETP.GT.U32.OR P6, PT, R0.reuse, 0x7fa, P5 ;  /* 0x000007fa0000780c */ /* 0x040fe40002fc4470 */
[C---:B------:R-:W-:Y:S01]  /*1480*/  ISETP.GT.U32.OR P5, PT, R0.reuse, 0x7f9, P5 ;  /* 0x000007f90000780c */ /* 0x040fe20002fa4470 */
[----:B------:R0:W-:Y:S10]  /*1490*/  @!P1 STG.E desc[UR6][R26.64+0xe018], R85 ;  /* 0x00e018551a009986 */ /* 0x0001f4000c101906 */
[----:B------:R0:W-:Y:S01]  /*14a0*/  @!P6 STG.E desc[UR6][R26.64+0xa01c], R10 ;  /* 0x00a01c0a1a00e986 */ /* 0x0001e2000c101906 */
[----:B------:R-:W-:-:S02]  /*14b0*/  ISETP.GT.U32.OR P6, PT, R0, 0x7f9, P2 ;  /* 0x000007f90000780c */ /* 0x000fc400017c4470 */
[----:B------:R-:W-:Y:S01]  /*14c0*/  ISETP.GT.U32.OR P2, PT, R0, 0x7f8, P2 ;  /* 0x000007f80000780c */ /* 0x000fe20001744470 */
[----:B------:R0:W-:Y:S01]  /*14d0*/  @!P5 STG.E desc[UR6][R26.64+0xc01c], R4 ;  /* 0x00c01c041a00d986 */ /* 0x0001e2000c101906 */
[----:B------:R-:W-:-:S09]  /*14e0*/  ISETP.GT.U32.AND P5, PT, R29, 0x7fe, PT ;  /* 0x000007fe1d00780c */ /* 0x000fd20003fa4070 */
[----:B------:R0:W-:Y:S01]  /*14f0*/  @!P6 STG.E desc[UR6][R26.64+0xc000], R15 ;  /* 0x00c0000f1a00e986 */ /* 0x0001e2000c101906 */
[----:B------:R-:W-:-:S03]  /*1500*/  ISETP.GT.U32.AND P6, PT, R29, 0x7fd, PT ;  /* 0x000007fd1d00780c */ /* 0x000fc60003fc4070 */
[----:B------:R0:W-:Y:S01]  /*1510*/  @!P2 STG.E desc[UR6][R26.64+0xe000], R5 ;  /* 0x00e000051a00a986 */ /* 0x0001e2000c101906 */
[C---:B------:R-:W-:Y:S02]  /*1520*/  ISETP.GT.U32.OR P6, PT, R0.reuse, 0x7f9, P6 ;  /* 0x000007f90000780c */ /* 0x040fe400037c4470 */
[----:B------:R-:W-:-:S11]  /*1530*/  ISETP.GT.U32.OR P2, PT, R0, 0x7fd, P5 ;  /* 0x000007fd0000780c */ /* 0x000fd60002f44470 */
[----:B------:R0:W-:Y:S01]  /*1540*/  @!P6 STG.E desc[UR6][R26.64+0xc008], R11 ;  /* 0x00c0080b1a00e986 */ /* 0x0001e2000c101906 */
[C---:B------:R-:W-:Y:S02]  /*1550*/  ISETP.GT.U32.OR P6, PT, R0.reuse, 0x7f9, P4 ;  /* 0x000007f90000780c */ /* 0x040fe400027c4470 */
[----:B------:R-:W-:Y:S01]  /*1560*/  ISETP.GT.U32.OR P4, PT, R0, 0x7f8, P4 ;  /* 0x000007f80000780c */ /* 0x000fe20002784470 */
[----:B------:R0:W-:Y:S01]  /*1570*/  @!P2 STG.E desc[UR6][R26.64+0x4004], R63 ;  /* 0x0040043f1a00a986 */ /* 0x0001e2000c101906 */
[----:B------:R-:W-:-:S09]  /*1580*/  ISETP.GT.U32.AND P2, PT, R30, 0x7f8, PT ;  /* 0x000007f81e00780c */ /* 0x000fd20003f44070 */
[----:B------:R0:W-:Y:S01]  /*1590*/  @!P6 STG.E desc[UR6][R26.64+0xc00c], R8 ;  /* 0x00c00c081a00e986 */ /* 0x0001e2000c101906 */
[C---:B------:R-:W-:Y:S02]  /*15a0*/  ISETP.GT.U32.OR P6, PT, R0.reuse, 0x7f9, P3 ;  /* 0x000007f90000780c */ /* 0x040fe40001fc4470 */
[C---:B------:R-:W-:Y:S01]  /*15b0*/  ISETP.GT.U32.OR P3, PT, R0.reuse, 0x7f8, P3 ;  /* 0x000007f80000780c */ /* 0x040fe20001f64470 */
[----:B------:R0:W-:Y:S01]  /*15c0*/  @!P4 STG.E desc[UR6][R26.64+0xe00c], R74 ;  /* 0x00e00c4a1a00c986 */ /* 0x0001e2000c101906 */
[----:B------:R-:W-:-:S09]  /*15d0*/  ISETP.GT.U32.OR P4, PT, R0, 0x7fa, P5 ;  /* 0x000007fa0000780c */ /* 0x000fd20002f84470 */
[----:B------:R0:W-:Y:S01]  /*15e0*/  @!P6 STG.E desc[UR6][R26.64+0xc010], R9 ;  /* 0x00c010091a00e986 */ /* 0x0001e2000c101906 */
[C---:B------:R-:W-:Y:S02]  /*15f0*/  ISETP.GT.U32.OR P6, PT, R0.reuse, 0x7f9, P0 ;  /* 0x000007f90000780c */ /* 0x040fe400007c4470 */
[C---:B------:R-:W-:Y:S01]  /*1600*/  ISETP.GT.U32.OR P0, PT, R0.reuse, 0x7f8, P0 ;  /* 0x000007f80000780c */ /* 0x040fe20000704470 */
[----:B------:R0:W-:Y:S01]  /*1610*/  @!P3 STG.E desc[UR6][R26.64+0xe010], R83 ;  /* 0x00e010531a00b986 */ /* 0x0001e2000c101906 */
[----:B------:R-:W-:-:S03]  /*1620*/  ISETP.GT.U32.OR P3, PT, R0, 0x7f9, P5 ;  /* 0x000007f90000780c */ /* 0x000fc60002f64470 */
[----:B------:R0:W-:Y:S06]  /*1630*/  @!P4 STG.E desc[UR6][R26.64+0xa004], R16 ;  /* 0x00a004101a00c986 */ /* 0x0001ec000c101906 */
[----:B------:R0:W-:Y:S01]  /*1640*/  @!P6 STG.E desc[UR6][R26.64+0xc014], R6 ;  /* 0x00c014061a00e986 */ /* 0x0001e2000c101906 */
[----:B------:R-:W-:-:S03]  /*1650*/  ISETP.GT.U32.AND P6, PT, R30, 0x7f9, PT ;  /* 0x000007f91e00780c */ /* 0x000fc60003fc4070 */
[----:B------:R0:W-:Y:S01]  /*1660*/  @!P0 STG.E desc[UR6][R26.64+0xe014], R76 ;  /* 0x00e0144c1a008986 */ /* 0x0001e2000c101906 */
[----:B------:R-:W-:-:S03]  /*1670*/  ISETP.GT.U32.OR P0, PT, R0, 0x7fc, P5 ;  /* 0x000007fc0000780c */ /* 0x000fc60002f04470 */
[----:B------:R0:W-:Y:S06]  /*1680*/  @!P3 STG.E desc[UR6][R26.64+0xc004], R13 ;  /* 0x00c0040d1a00b986 */ /* 0x0001ec000c101906 */
[----:B------:R0:W-:Y:S01]  /*1690*/  @!P6 STG.E desc[UR6][R26.64+0xc018], R7 ;  /* 0x00c018071a00e986 */ /* 0x0001e2000c101906 */
[----:B------:R-:W-:-:S03]  /*16a0*/  ISETP.GT.U32.AND P6, PT, R29, 0x7fd, PT ;  /* 0x000007fd1d00780c */ /* 0x000fc60003fc4070 */
[----:B------:R0:W-:Y:S01]  /*16b0*/  @!P0 STG.E desc[UR6][R26.64+0x6004], R48 ;  /* 0x006004301a008986 */ /* 0x0001e2000c101906 */
[----:B------:R-:W-:-:S13]  /*16c0*/  ISETP.GT.U32.OR P6, PT, R0, 0x7f8, P6 ;  /* 0x000007f80000780c */ /* 0x000fda00037c4470 */
[----:B------:R0:W-:Y:S01]  /*16d0*/  @!P6 STG.E desc[UR6][R26.64+0xe008], R3 ;  /* 0x00e008031a00e986 */ /* 0x0001e2000c101906 */
[C---:B------:R-:W-:Y:S02]  /*16e0*/  ISETP.GT.U32.OR P6, PT, R0.reuse, 0x7fb, P5 ;  /* 0x000007fb0000780c */ /* 0x040fe40002fc4470 */
[----:B------:R-:W-:-:S11]  /*16f0*/  ISETP.GT.U32.OR P5, PT, R0, 0x7f8, P5 ;  /* 0x000007f80000780c */ /* 0x000fd60002fa4470 */
[----:B------:R0:W-:Y:S04]  /*1700*/  @!P6 STG.E desc[UR6][R26.64+0x8004], R40 ;  /* 0x008004281a00e986 */ /* 0x0001e8000c101906 */
[----:B------:R0:W-:Y:S01]  /*1710*/  @!P5 STG.E desc[UR6][R26.64+0xe004], R2 ;  /* 0x00e004021a00d986 */ /* 0x0001e2000c101906 */
[----:B------:R-:W-:Y:S05]  /*1720*/  @P2 EXIT ;  /* 0x000000000000294d */ /* 0x000fea0003800000 */
[----:B------:R-:W-:Y:S01]  /*1730*/  STG.E desc[UR6][R26.64+0xe01c], R78 ;  /* 0x00e01c4e1a007986 */ /* 0x000fe2000c101906 */
[----:B------:R-:W-:Y:S05]  /*1740*/  EXIT ;  /* 0x000000000000794d */ /* 0x000fea0003800000 */
.L_x_2:
[----:B------:R-:W-:-:S00]  /*1750*/  BRA `(.L_x_2) ;  /* 0xfffffffc00fc7947 */ /* 0x000fc0000383ffff */
[----:B------:R-:W-:-:S00]  /*1760*/  NOP ;  /* 0x0000000000007918 */ /* 0x000fc00000000000 */
        /* <DEDUP_REMOVED lines=9> */
.L_x_3:


//--------------------- .nv.shared._Z10matmul_gpuPfS_S_ --------------------------
	.section	.nv.shared._Z10matmul_gpuPfS_S_,"aw",@nobits
	.sectionflags	@""
	.align	4
.nv.shared._Z10matmul_gpuPfS_S_:
	.zero		5120


//--------------------- .nv.shared.reserved.0     --------------------------
	.section	.nv.shared.reserved.0,"aw",@nobits
	.weak		__nv_reservedSMEM_offset_0_alias
	.size		__nv_reservedSMEM_offset_0_alias, 0, 64
	.other		__nv_reservedSMEM_offset_0_alias,@"STO_CUDA_RESERVED_SHARED STV_DEFAULT"
__nv_reservedSMEM_offset_0_alias:
	.zero		0
	.zero		64


//--------------------- .nv.constant0._Z10matmul_gpuPfS_S_ --------------------------
	.section	.nv.constant0._Z10matmul_gpuPfS_S_,"a",@progbits
	.sectionflags	@""
	.align	4
.nv.constant0._Z10matmul_gpuPfS_S_:
	.zero		920


//--------------------- SYMBOLS --------------------------

	.type		.nv.reservedSmem.offset0,@object
	.size		.nv.reservedSmem.offset0,0x4
	.type		.nv.reservedSmem.cap,@object
	.size		.nv.reservedSmem.cap,0x4
